//
// Generated by NVIDIA NVVM Compiler
//
// Compiler Build ID: CL-36424714
// Cuda compilation tools, release 13.0, V13.0.88
// Based on NVVM 20.0.0
//

.version 9.0
.target sm_100
.address_size 64

	// .globl	mine_sha256
.const .align 4 .b8 K[256] = {152, 47, 138, 66, 145, 68, 55, 113, 207, 251, 192, 181, 165, 219, 181, 233, 91, 194, 86, 57, 241, 17, 241, 89, 164, 130, 63, 146, 213, 94, 28, 171, 152, 170, 7, 216, 1, 91, 131, 18, 190, 133, 49, 36, 195, 125, 12, 85, 116, 93, 190, 114, 254, 177, 222, 128, 167, 6, 220, 155, 116, 241, 155, 193, 193, 105, 155, 228, 134, 71, 190, 239, 198, 157, 193, 15, 204, 161, 12, 36, 111, 44, 233, 45, 170, 132, 116, 74, 220, 169, 176, 92, 218, 136, 249, 118, 82, 81, 62, 152, 109, 198, 49, 168, 200, 39, 3, 176, 199, 127, 89, 191, 243, 11, 224, 198, 71, 145, 167, 213, 81, 99, 202, 6, 103, 41, 41, 20, 133, 10, 183, 39, 56, 33, 27, 46, 252, 109, 44, 77, 19, 13, 56, 83, 84, 115, 10, 101, 187, 10, 106, 118, 46, 201, 194, 129, 133, 44, 114, 146, 161, 232, 191, 162, 75, 102, 26, 168, 112, 139, 75, 194, 163, 81, 108, 199, 25, 232, 146, 209, 36, 6, 153, 214, 133, 53, 14, 244, 112, 160, 106, 16, 22, 193, 164, 25, 8, 108, 55, 30, 76, 119, 72, 39, 181, 188, 176, 52, 179, 12, 28, 57, 74, 170, 216, 78, 79, 202, 156, 91, 243, 111, 46, 104, 238, 130, 143, 116, 111, 99, 165, 120, 20, 120, 200, 132, 8, 2, 199, 140, 250, 255, 190, 144, 235, 108, 80, 164, 247, 163, 249, 190, 242, 120, 113, 198};

.visible .entry mine_sha256(
	.param .u64 .ptr .align 1 mine_sha256_param_0,
	.param .u32 mine_sha256_param_1,
	.param .u32 mine_sha256_param_2,
	.param .u32 mine_sha256_param_3,
	.param .u32 mine_sha256_param_4,
	.param .u32 mine_sha256_param_5,
	.param .u32 mine_sha256_param_6,
	.param .u32 mine_sha256_param_7,
	.param .u32 mine_sha256_param_8,
	.param .u32 mine_sha256_param_9,
	.param .u32 mine_sha256_param_10,
	.param .u32 mine_sha256_param_11,
	.param .u32 mine_sha256_param_12,
	.param .u64 .ptr .align 1 mine_sha256_param_13
)
{
	.reg .pred 	%p<12>;
	.reg .b32 	%r<2228>;
	.reg .b64 	%rd<16>;

	ld.param.u32 	%r16, [mine_sha256_param_1];
	ld.param.u32 	%r17, [mine_sha256_param_2];
	ld.param.u32 	%r18, [mine_sha256_param_3];
	ld.param.u32 	%r19, [mine_sha256_param_4];
	ld.param.u32 	%r20, [mine_sha256_param_5];
	ld.param.u32 	%r21, [mine_sha256_param_6];
	ld.param.u32 	%r22, [mine_sha256_param_7];
	ld.param.u32 	%r23, [mine_sha256_param_8];
	ld.param.u32 	%r24, [mine_sha256_param_9];
	ld.param.u32 	%r25, [mine_sha256_param_10];
	ld.param.u32 	%r26, [mine_sha256_param_11];
	ld.param.u32 	%r27, [mine_sha256_param_12];
	mov.u32 	%r28, %ctaid.x;
	mov.u32 	%r29, %ntid.x;
	mov.u32 	%r30, %tid.x;
	mad.lo.s32 	%r1, %r28, %r29, %r30;
	setp.ge.u32 	%p1, %r1, %r27;
	@%p1 bra 	$L__BB0_14;
	add.s32 	%r2, %r26, %r1;
	setp.gt.u32 	%p2, %r2, 999999;
	@%p2 bra 	$L__BB0_14;
	ld.param.u64 	%rd14, [mine_sha256_param_0];
	cvta.to.global.u64 	%rd3, %rd14;
	mul.hi.u32 	%r31, %r2, 274877907;
	shr.u32 	%r32, %r31, 6;
	mul.lo.s32 	%r33, %r32, 1000;
	sub.s32 	%r34, %r2, %r33;
	mul.wide.u32 	%rd4, %r32, 4;
	add.s64 	%rd5, %rd3, %rd4;
	ld.global.u32 	%r35, [%rd5];
	mul.wide.u32 	%rd6, %r34, 4;
	add.s64 	%rd7, %rd3, %rd6;
	ld.global.u32 	%r36, [%rd7];
	add.s32 	%r37, %r25, 12;
	shl.b32 	%r38, %r37, 3;
	shf.l.wrap.b32 	%r39, %r20, %r20, 26;
	shf.l.wrap.b32 	%r40, %r20, %r20, 21;
	xor.b32  	%r41, %r39, %r40;
	shf.l.wrap.b32 	%r42, %r20, %r20, 7;
	xor.b32  	%r43, %r41, %r42;
	add.s32 	%r44, %r23, %r43;
	and.b32  	%r45, %r21, %r20;
	not.b32 	%r46, %r20;
	and.b32  	%r47, %r22, %r46;
	or.b32  	%r48, %r47, %r45;
	add.s32 	%r49, %r44, %r48;
	ld.const.u32 	%r50, [K];
	add.s32 	%r51, %r49, %r35;
	add.s32 	%r52, %r51, %r50;
	shf.l.wrap.b32 	%r53, %r16, %r16, 30;
	shf.l.wrap.b32 	%r54, %r16, %r16, 19;
	xor.b32  	%r55, %r53, %r54;
	shf.l.wrap.b32 	%r56, %r16, %r16, 10;
	xor.b32  	%r57, %r55, %r56;
	xor.b32  	%r58, %r18, %r17;
	and.b32  	%r59, %r58, %r16;
	and.b32  	%r60, %r18, %r17;
	xor.b32  	%r61, %r59, %r60;
	add.s32 	%r62, %r61, %r57;
	add.s32 	%r63, %r52, %r19;
	add.s32 	%r64, %r62, %r52;
	shf.l.wrap.b32 	%r65, %r63, %r63, 26;
	shf.l.wrap.b32 	%r66, %r63, %r63, 21;
	xor.b32  	%r67, %r65, %r66;
	shf.l.wrap.b32 	%r68, %r63, %r63, 7;
	xor.b32  	%r69, %r67, %r68;
	add.s32 	%r70, %r22, %r69;
	and.b32  	%r71, %r20, %r63;
	not.b32 	%r72, %r63;
	and.b32  	%r73, %r21, %r72;
	or.b32  	%r74, %r73, %r71;
	add.s32 	%r75, %r70, %r74;
	ld.const.u32 	%r76, [K+4];
	add.s32 	%r77, %r75, %r36;
	add.s32 	%r78, %r77, %r76;
	shf.l.wrap.b32 	%r79, %r64, %r64, 30;
	shf.l.wrap.b32 	%r80, %r64, %r64, 19;
	xor.b32  	%r81, %r79, %r80;
	shf.l.wrap.b32 	%r82, %r64, %r64, 10;
	xor.b32  	%r83, %r81, %r82;
	xor.b32  	%r84, %r17, %r16;
	and.b32  	%r85, %r84, %r64;
	and.b32  	%r86, %r17, %r16;
	xor.b32  	%r87, %r85, %r86;
	add.s32 	%r88, %r87, %r83;
	add.s32 	%r89, %r78, %r18;
	add.s32 	%r90, %r88, %r78;
	shf.l.wrap.b32 	%r91, %r89, %r89, 26;
	shf.l.wrap.b32 	%r92, %r89, %r89, 21;
	xor.b32  	%r93, %r91, %r92;
	shf.l.wrap.b32 	%r94, %r89, %r89, 7;
	xor.b32  	%r95, %r93, %r94;
	add.s32 	%r96, %r21, %r95;
	and.b32  	%r97, %r63, %r89;
	not.b32 	%r98, %r89;
	and.b32  	%r99, %r20, %r98;
	or.b32  	%r100, %r99, %r97;
	add.s32 	%r101, %r96, %r100;
	ld.const.u32 	%r102, [K+8];
	add.s32 	%r103, %r101, %r102;
	add.s32 	%r104, %r103, 1716600125;
	shf.l.wrap.b32 	%r105, %r90, %r90, 30;
	shf.l.wrap.b32 	%r106, %r90, %r90, 19;
	xor.b32  	%r107, %r105, %r106;
	shf.l.wrap.b32 	%r108, %r90, %r90, 10;
	xor.b32  	%r109, %r107, %r108;
	xor.b32  	%r110, %r16, %r64;
	and.b32  	%r111, %r110, %r90;
	and.b32  	%r112, %r16, %r64;
	xor.b32  	%r113, %r111, %r112;
	add.s32 	%r114, %r113, %r109;
	add.s32 	%r115, %r104, %r17;
	add.s32 	%r116, %r114, %r104;
	shf.l.wrap.b32 	%r117, %r115, %r115, 26;
	shf.l.wrap.b32 	%r118, %r115, %r115, 21;
	xor.b32  	%r119, %r117, %r118;
	shf.l.wrap.b32 	%r120, %r115, %r115, 7;
	xor.b32  	%r121, %r119, %r120;
	add.s32 	%r122, %r20, %r121;
	and.b32  	%r123, %r89, %r115;
	not.b32 	%r124, %r115;
	and.b32  	%r125, %r63, %r124;
	or.b32  	%r126, %r125, %r123;
	add.s32 	%r127, %r122, %r126;
	ld.const.u32 	%r128, [K+12];
	add.s32 	%r129, %r128, %r127;
	add.s32 	%r130, %r129, -2147483648;
	shf.l.wrap.b32 	%r131, %r116, %r116, 30;
	shf.l.wrap.b32 	%r132, %r116, %r116, 19;
	xor.b32  	%r133, %r131, %r132;
	shf.l.wrap.b32 	%r134, %r116, %r116, 10;
	xor.b32  	%r135, %r133, %r134;
	xor.b32  	%r136, %r64, %r90;
	and.b32  	%r137, %r136, %r116;
	and.b32  	%r138, %r64, %r90;
	xor.b32  	%r139, %r137, %r138;
	add.s32 	%r140, %r139, %r135;
	add.s32 	%r141, %r130, %r16;
	add.s32 	%r142, %r140, %r130;
	shf.l.wrap.b32 	%r143, %r141, %r141, 26;
	shf.l.wrap.b32 	%r144, %r141, %r141, 21;
	xor.b32  	%r145, %r143, %r144;
	shf.l.wrap.b32 	%r146, %r141, %r141, 7;
	xor.b32  	%r147, %r145, %r146;
	add.s32 	%r148, %r63, %r147;
	and.b32  	%r149, %r115, %r141;
	not.b32 	%r150, %r141;
	and.b32  	%r151, %r89, %r150;
	or.b32  	%r152, %r151, %r149;
	add.s32 	%r153, %r148, %r152;
	ld.const.u32 	%r154, [K+16];
	add.s32 	%r155, %r153, %r154;
	shf.l.wrap.b32 	%r156, %r142, %r142, 30;
	shf.l.wrap.b32 	%r157, %r142, %r142, 19;
	xor.b32  	%r158, %r156, %r157;
	shf.l.wrap.b32 	%r159, %r142, %r142, 10;
	xor.b32  	%r160, %r158, %r159;
	xor.b32  	%r161, %r90, %r116;
	and.b32  	%r162, %r161, %r142;
	and.b32  	%r163, %r90, %r116;
	xor.b32  	%r164, %r162, %r163;
	add.s32 	%r165, %r164, %r160;
	add.s32 	%r166, %r155, %r64;
	add.s32 	%r167, %r165, %r155;
	shf.l.wrap.b32 	%r168, %r166, %r166, 26;
	shf.l.wrap.b32 	%r169, %r166, %r166, 21;
	xor.b32  	%r170, %r168, %r169;
	shf.l.wrap.b32 	%r171, %r166, %r166, 7;
	xor.b32  	%r172, %r170, %r171;
	add.s32 	%r173, %r89, %r172;
	and.b32  	%r174, %r141, %r166;
	not.b32 	%r175, %r166;
	and.b32  	%r176, %r115, %r175;
	or.b32  	%r177, %r176, %r174;
	add.s32 	%r178, %r173, %r177;
	ld.const.u32 	%r179, [K+20];
	add.s32 	%r180, %r178, %r179;
	shf.l.wrap.b32 	%r181, %r167, %r167, 30;
	shf.l.wrap.b32 	%r182, %r167, %r167, 19;
	xor.b32  	%r183, %r181, %r182;
	shf.l.wrap.b32 	%r184, %r167, %r167, 10;
	xor.b32  	%r185, %r183, %r184;
	xor.b32  	%r186, %r116, %r142;
	and.b32  	%r187, %r186, %r167;
	and.b32  	%r188, %r116, %r142;
	xor.b32  	%r189, %r187, %r188;
	add.s32 	%r190, %r189, %r185;
	add.s32 	%r191, %r180, %r90;
	add.s32 	%r192, %r190, %r180;
	shf.l.wrap.b32 	%r193, %r191, %r191, 26;
	shf.l.wrap.b32 	%r194, %r191, %r191, 21;
	xor.b32  	%r195, %r193, %r194;
	shf.l.wrap.b32 	%r196, %r191, %r191, 7;
	xor.b32  	%r197, %r195, %r196;
	add.s32 	%r198, %r115, %r197;
	and.b32  	%r199, %r166, %r191;
	not.b32 	%r200, %r191;
	and.b32  	%r201, %r141, %r200;
	or.b32  	%r202, %r201, %r199;
	add.s32 	%r203, %r198, %r202;
	ld.const.u32 	%r204, [K+24];
	add.s32 	%r205, %r203, %r204;
	shf.l.wrap.b32 	%r206, %r192, %r192, 30;
	shf.l.wrap.b32 	%r207, %r192, %r192, 19;
	xor.b32  	%r208, %r206, %r207;
	shf.l.wrap.b32 	%r209, %r192, %r192, 10;
	xor.b32  	%r210, %r208, %r209;
	xor.b32  	%r211, %r142, %r167;
	and.b32  	%r212, %r211, %r192;
	and.b32  	%r213, %r142, %r167;
	xor.b32  	%r214, %r212, %r213;
	add.s32 	%r215, %r214, %r210;
	add.s32 	%r216, %r205, %r116;
	add.s32 	%r217, %r215, %r205;
	shf.l.wrap.b32 	%r218, %r216, %r216, 26;
	shf.l.wrap.b32 	%r219, %r216, %r216, 21;
	xor.b32  	%r220, %r218, %r219;
	shf.l.wrap.b32 	%r221, %r216, %r216, 7;
	xor.b32  	%r222, %r220, %r221;
	add.s32 	%r223, %r141, %r222;
	and.b32  	%r224, %r191, %r216;
	not.b32 	%r225, %r216;
	and.b32  	%r226, %r166, %r225;
	or.b32  	%r227, %r226, %r224;
	add.s32 	%r228, %r223, %r227;
	ld.const.u32 	%r229, [K+28];
	add.s32 	%r230, %r228, %r229;
	shf.l.wrap.b32 	%r231, %r217, %r217, 30;
	shf.l.wrap.b32 	%r232, %r217, %r217, 19;
	xor.b32  	%r233, %r231, %r232;
	shf.l.wrap.b32 	%r234, %r217, %r217, 10;
	xor.b32  	%r235, %r233, %r234;
	xor.b32  	%r236, %r167, %r192;
	and.b32  	%r237, %r236, %r217;
	and.b32  	%r238, %r167, %r192;
	xor.b32  	%r239, %r237, %r238;
	add.s32 	%r240, %r239, %r235;
	add.s32 	%r241, %r230, %r142;
	add.s32 	%r242, %r240, %r230;
	shf.l.wrap.b32 	%r243, %r241, %r241, 26;
	shf.l.wrap.b32 	%r244, %r241, %r241, 21;
	xor.b32  	%r245, %r243, %r244;
	shf.l.wrap.b32 	%r246, %r241, %r241, 7;
	xor.b32  	%r247, %r245, %r246;
	add.s32 	%r248, %r166, %r247;
	and.b32  	%r249, %r216, %r241;
	not.b32 	%r250, %r241;
	and.b32  	%r251, %r191, %r250;
	or.b32  	%r252, %r251, %r249;
	add.s32 	%r253, %r248, %r252;
	ld.const.u32 	%r254, [K+32];
	add.s32 	%r255, %r253, %r254;
	shf.l.wrap.b32 	%r256, %r242, %r242, 30;
	shf.l.wrap.b32 	%r257, %r242, %r242, 19;
	xor.b32  	%r258, %r256, %r257;
	shf.l.wrap.b32 	%r259, %r242, %r242, 10;
	xor.b32  	%r260, %r258, %r259;
	xor.b32  	%r261, %r192, %r217;
	and.b32  	%r262, %r261, %r242;
	and.b32  	%r263, %r192, %r217;
	xor.b32  	%r264, %r262, %r263;
	add.s32 	%r265, %r264, %r260;
	add.s32 	%r266, %r255, %r167;
	add.s32 	%r267, %r265, %r255;
	shf.l.wrap.b32 	%r268, %r266, %r266, 26;
	shf.l.wrap.b32 	%r269, %r266, %r266, 21;
	xor.b32  	%r270, %r268, %r269;
	shf.l.wrap.b32 	%r271, %r266, %r266, 7;
	xor.b32  	%r272, %r270, %r271;
	add.s32 	%r273, %r191, %r272;
	and.b32  	%r274, %r241, %r266;
	not.b32 	%r275, %r266;
	and.b32  	%r276, %r216, %r275;
	or.b32  	%r277, %r276, %r274;
	add.s32 	%r278, %r273, %r277;
	ld.const.u32 	%r279, [K+36];
	add.s32 	%r280, %r278, %r279;
	shf.l.wrap.b32 	%r281, %r267, %r267, 30;
	shf.l.wrap.b32 	%r282, %r267, %r267, 19;
	xor.b32  	%r283, %r281, %r282;
	shf.l.wrap.b32 	%r284, %r267, %r267, 10;
	xor.b32  	%r285, %r283, %r284;
	xor.b32  	%r286, %r217, %r242;
	and.b32  	%r287, %r286, %r267;
	and.b32  	%r288, %r217, %r242;
	xor.b32  	%r289, %r287, %r288;
	add.s32 	%r290, %r289, %r285;
	add.s32 	%r291, %r280, %r192;
	add.s32 	%r292, %r290, %r280;
	shf.l.wrap.b32 	%r293, %r291, %r291, 26;
	shf.l.wrap.b32 	%r294, %r291, %r291, 21;
	xor.b32  	%r295, %r293, %r294;
	shf.l.wrap.b32 	%r296, %r291, %r291, 7;
	xor.b32  	%r297, %r295, %r296;
	add.s32 	%r298, %r216, %r297;
	and.b32  	%r299, %r266, %r291;
	not.b32 	%r300, %r291;
	and.b32  	%r301, %r241, %r300;
	or.b32  	%r302, %r301, %r299;
	add.s32 	%r303, %r298, %r302;
	ld.const.u32 	%r304, [K+40];
	add.s32 	%r305, %r303, %r304;
	shf.l.wrap.b32 	%r306, %r292, %r292, 30;
	shf.l.wrap.b32 	%r307, %r292, %r292, 19;
	xor.b32  	%r308, %r306, %r307;
	shf.l.wrap.b32 	%r309, %r292, %r292, 10;
	xor.b32  	%r310, %r308, %r309;
	xor.b32  	%r311, %r242, %r267;
	and.b32  	%r312, %r311, %r292;
	and.b32  	%r313, %r242, %r267;
	xor.b32  	%r314, %r312, %r313;
	add.s32 	%r315, %r314, %r310;
	add.s32 	%r316, %r305, %r217;
	add.s32 	%r317, %r315, %r305;
	shf.l.wrap.b32 	%r318, %r316, %r316, 26;
	shf.l.wrap.b32 	%r319, %r316, %r316, 21;
	xor.b32  	%r320, %r318, %r319;
	shf.l.wrap.b32 	%r321, %r316, %r316, 7;
	xor.b32  	%r322, %r320, %r321;
	add.s32 	%r323, %r241, %r322;
	and.b32  	%r324, %r291, %r316;
	not.b32 	%r325, %r316;
	and.b32  	%r326, %r266, %r325;
	or.b32  	%r327, %r326, %r324;
	add.s32 	%r328, %r323, %r327;
	ld.const.u32 	%r329, [K+44];
	add.s32 	%r330, %r328, %r329;
	shf.l.wrap.b32 	%r331, %r317, %r317, 30;
	shf.l.wrap.b32 	%r332, %r317, %r317, 19;
	xor.b32  	%r333, %r331, %r332;
	shf.l.wrap.b32 	%r334, %r317, %r317, 10;
	xor.b32  	%r335, %r333, %r334;
	xor.b32  	%r336, %r267, %r292;
	and.b32  	%r337, %r336, %r317;
	and.b32  	%r338, %r267, %r292;
	xor.b32  	%r339, %r337, %r338;
	add.s32 	%r340, %r339, %r335;
	add.s32 	%r341, %r330, %r242;
	add.s32 	%r342, %r340, %r330;
	shf.l.wrap.b32 	%r343, %r341, %r341, 26;
	shf.l.wrap.b32 	%r344, %r341, %r341, 21;
	xor.b32  	%r345, %r343, %r344;
	shf.l.wrap.b32 	%r346, %r341, %r341, 7;
	xor.b32  	%r347, %r345, %r346;
	add.s32 	%r348, %r266, %r347;
	and.b32  	%r349, %r316, %r341;
	not.b32 	%r350, %r341;
	and.b32  	%r351, %r291, %r350;
	or.b32  	%r352, %r351, %r349;
	add.s32 	%r353, %r348, %r352;
	ld.const.u32 	%r354, [K+48];
	add.s32 	%r355, %r353, %r354;
	shf.l.wrap.b32 	%r356, %r342, %r342, 30;
	shf.l.wrap.b32 	%r357, %r342, %r342, 19;
	xor.b32  	%r358, %r356, %r357;
	shf.l.wrap.b32 	%r359, %r342, %r342, 10;
	xor.b32  	%r360, %r358, %r359;
	xor.b32  	%r361, %r292, %r317;
	and.b32  	%r362, %r361, %r342;
	and.b32  	%r363, %r292, %r317;
	xor.b32  	%r364, %r362, %r363;
	add.s32 	%r365, %r364, %r360;
	add.s32 	%r366, %r355, %r267;
	add.s32 	%r367, %r365, %r355;
	shf.l.wrap.b32 	%r368, %r366, %r366, 26;
	shf.l.wrap.b32 	%r369, %r366, %r366, 21;
	xor.b32  	%r370, %r368, %r369;
	shf.l.wrap.b32 	%r371, %r366, %r366, 7;
	xor.b32  	%r372, %r370, %r371;
	add.s32 	%r373, %r291, %r372;
	and.b32  	%r374, %r341, %r366;
	not.b32 	%r375, %r366;
	and.b32  	%r376, %r316, %r375;
	or.b32  	%r377, %r376, %r374;
	add.s32 	%r378, %r373, %r377;
	ld.const.u32 	%r379, [K+52];
	add.s32 	%r380, %r378, %r379;
	shf.l.wrap.b32 	%r381, %r367, %r367, 30;
	shf.l.wrap.b32 	%r382, %r367, %r367, 19;
	xor.b32  	%r383, %r381, %r382;
	shf.l.wrap.b32 	%r384, %r367, %r367, 10;
	xor.b32  	%r385, %r383, %r384;
	xor.b32  	%r386, %r317, %r342;
	and.b32  	%r387, %r386, %r367;
	and.b32  	%r388, %r317, %r342;
	xor.b32  	%r389, %r387, %r388;
	add.s32 	%r390, %r389, %r385;
	add.s32 	%r391, %r380, %r292;
	add.s32 	%r392, %r390, %r380;
	shf.l.wrap.b32 	%r393, %r391, %r391, 26;
	shf.l.wrap.b32 	%r394, %r391, %r391, 21;
	xor.b32  	%r395, %r393, %r394;
	shf.l.wrap.b32 	%r396, %r391, %r391, 7;
	xor.b32  	%r397, %r395, %r396;
	add.s32 	%r398, %r316, %r397;
	and.b32  	%r399, %r366, %r391;
	not.b32 	%r400, %r391;
	and.b32  	%r401, %r341, %r400;
	or.b32  	%r402, %r401, %r399;
	add.s32 	%r403, %r398, %r402;
	ld.const.u32 	%r404, [K+56];
	add.s32 	%r405, %r403, %r404;
	shf.l.wrap.b32 	%r406, %r392, %r392, 30;
	shf.l.wrap.b32 	%r407, %r392, %r392, 19;
	xor.b32  	%r408, %r406, %r407;
	shf.l.wrap.b32 	%r409, %r392, %r392, 10;
	xor.b32  	%r410, %r408, %r409;
	xor.b32  	%r411, %r342, %r367;
	and.b32  	%r412, %r411, %r392;
	and.b32  	%r413, %r342, %r367;
	xor.b32  	%r414, %r412, %r413;
	add.s32 	%r415, %r414, %r410;
	add.s32 	%r416, %r405, %r317;
	add.s32 	%r417, %r415, %r405;
	shf.l.wrap.b32 	%r418, %r416, %r416, 26;
	shf.l.wrap.b32 	%r419, %r416, %r416, 21;
	xor.b32  	%r420, %r418, %r419;
	shf.l.wrap.b32 	%r421, %r416, %r416, 7;
	xor.b32  	%r422, %r420, %r421;
	add.s32 	%r423, %r341, %r422;
	and.b32  	%r424, %r391, %r416;
	not.b32 	%r425, %r416;
	and.b32  	%r426, %r366, %r425;
	or.b32  	%r427, %r426, %r424;
	add.s32 	%r428, %r423, %r427;
	ld.const.u32 	%r429, [K+60];
	add.s32 	%r430, %r428, %r38;
	add.s32 	%r431, %r430, %r429;
	shf.l.wrap.b32 	%r432, %r417, %r417, 30;
	shf.l.wrap.b32 	%r433, %r417, %r417, 19;
	xor.b32  	%r434, %r432, %r433;
	shf.l.wrap.b32 	%r435, %r417, %r417, 10;
	xor.b32  	%r436, %r434, %r435;
	xor.b32  	%r437, %r367, %r392;
	and.b32  	%r438, %r437, %r417;
	and.b32  	%r439, %r367, %r392;
	xor.b32  	%r440, %r438, %r439;
	add.s32 	%r441, %r440, %r436;
	add.s32 	%r442, %r431, %r342;
	add.s32 	%r443, %r441, %r431;
	shf.l.wrap.b32 	%r444, %r36, %r36, 25;
	shf.l.wrap.b32 	%r445, %r36, %r36, 14;
	xor.b32  	%r446, %r444, %r445;
	shr.u32 	%r447, %r36, 3;
	xor.b32  	%r448, %r446, %r447;
	add.s32 	%r449, %r448, %r35;
	shf.l.wrap.b32 	%r450, %r442, %r442, 26;
	shf.l.wrap.b32 	%r451, %r442, %r442, 21;
	xor.b32  	%r452, %r450, %r451;
	shf.l.wrap.b32 	%r453, %r442, %r442, 7;
	xor.b32  	%r454, %r452, %r453;
	add.s32 	%r455, %r366, %r454;
	and.b32  	%r456, %r416, %r442;
	not.b32 	%r457, %r442;
	and.b32  	%r458, %r391, %r457;
	or.b32  	%r459, %r458, %r456;
	add.s32 	%r460, %r455, %r459;
	ld.const.u32 	%r461, [K+64];
	add.s32 	%r462, %r460, %r449;
	add.s32 	%r463, %r462, %r461;
	shf.l.wrap.b32 	%r464, %r443, %r443, 30;
	shf.l.wrap.b32 	%r465, %r443, %r443, 19;
	xor.b32  	%r466, %r464, %r465;
	shf.l.wrap.b32 	%r467, %r443, %r443, 10;
	xor.b32  	%r468, %r466, %r467;
	xor.b32  	%r469, %r392, %r417;
	and.b32  	%r470, %r469, %r443;
	and.b32  	%r471, %r392, %r417;
	xor.b32  	%r472, %r470, %r471;
	add.s32 	%r473, %r472, %r468;
	add.s32 	%r474, %r463, %r367;
	add.s32 	%r475, %r473, %r463;
	shf.l.wrap.b32 	%r476, %r38, %r38, 15;
	shf.l.wrap.b32 	%r477, %r38, %r38, 13;
	xor.b32  	%r478, %r476, %r477;
	shr.u32 	%r479, %r38, 10;
	xor.b32  	%r480, %r478, %r479;
	add.s32 	%r481, %r36, %r480;
	add.s32 	%r482, %r481, 961141833;
	shf.l.wrap.b32 	%r483, %r474, %r474, 26;
	shf.l.wrap.b32 	%r484, %r474, %r474, 21;
	xor.b32  	%r485, %r483, %r484;
	shf.l.wrap.b32 	%r486, %r474, %r474, 7;
	xor.b32  	%r487, %r485, %r486;
	add.s32 	%r488, %r391, %r487;
	and.b32  	%r489, %r442, %r474;
	not.b32 	%r490, %r474;
	and.b32  	%r491, %r416, %r490;
	or.b32  	%r492, %r491, %r489;
	add.s32 	%r493, %r488, %r492;
	ld.const.u32 	%r494, [K+68];
	add.s32 	%r495, %r493, %r482;
	add.s32 	%r496, %r495, %r494;
	shf.l.wrap.b32 	%r497, %r475, %r475, 30;
	shf.l.wrap.b32 	%r498, %r475, %r475, 19;
	xor.b32  	%r499, %r497, %r498;
	shf.l.wrap.b32 	%r500, %r475, %r475, 10;
	xor.b32  	%r501, %r499, %r500;
	xor.b32  	%r502, %r417, %r443;
	and.b32  	%r503, %r502, %r475;
	and.b32  	%r504, %r417, %r443;
	xor.b32  	%r505, %r503, %r504;
	add.s32 	%r506, %r505, %r501;
	add.s32 	%r507, %r496, %r392;
	add.s32 	%r508, %r506, %r496;
	shf.l.wrap.b32 	%r509, %r449, %r449, 15;
	shf.l.wrap.b32 	%r510, %r449, %r449, 13;
	xor.b32  	%r511, %r509, %r510;
	shr.u32 	%r512, %r449, 10;
	xor.b32  	%r513, %r511, %r512;
	add.s32 	%r514, %r513, 2001820989;
	shf.l.wrap.b32 	%r515, %r507, %r507, 26;
	shf.l.wrap.b32 	%r516, %r507, %r507, 21;
	xor.b32  	%r517, %r515, %r516;
	shf.l.wrap.b32 	%r518, %r507, %r507, 7;
	xor.b32  	%r519, %r517, %r518;
	add.s32 	%r520, %r416, %r519;
	and.b32  	%r521, %r474, %r507;
	not.b32 	%r522, %r507;
	and.b32  	%r523, %r442, %r522;
	or.b32  	%r524, %r523, %r521;
	add.s32 	%r525, %r520, %r524;
	ld.const.u32 	%r526, [K+72];
	add.s32 	%r527, %r525, %r514;
	add.s32 	%r528, %r527, %r526;
	shf.l.wrap.b32 	%r529, %r508, %r508, 30;
	shf.l.wrap.b32 	%r530, %r508, %r508, 19;
	xor.b32  	%r531, %r529, %r530;
	shf.l.wrap.b32 	%r532, %r508, %r508, 10;
	xor.b32  	%r533, %r531, %r532;
	xor.b32  	%r534, %r443, %r475;
	and.b32  	%r535, %r534, %r508;
	and.b32  	%r536, %r443, %r475;
	xor.b32  	%r537, %r535, %r536;
	add.s32 	%r538, %r537, %r533;
	add.s32 	%r539, %r528, %r417;
	add.s32 	%r540, %r538, %r528;
	shf.l.wrap.b32 	%r541, %r482, %r482, 15;
	shf.l.wrap.b32 	%r542, %r482, %r482, 13;
	xor.b32  	%r543, %r541, %r542;
	shr.u32 	%r544, %r482, 10;
	xor.b32  	%r545, %r543, %r544;
	xor.b32  	%r546, %r545, -2147483648;
	shf.l.wrap.b32 	%r547, %r539, %r539, 26;
	shf.l.wrap.b32 	%r548, %r539, %r539, 21;
	xor.b32  	%r549, %r547, %r548;
	shf.l.wrap.b32 	%r550, %r539, %r539, 7;
	xor.b32  	%r551, %r549, %r550;
	add.s32 	%r552, %r442, %r551;
	and.b32  	%r553, %r507, %r539;
	not.b32 	%r554, %r539;
	and.b32  	%r555, %r474, %r554;
	or.b32  	%r556, %r555, %r553;
	add.s32 	%r557, %r552, %r556;
	ld.const.u32 	%r558, [K+76];
	add.s32 	%r559, %r557, %r546;
	add.s32 	%r560, %r559, %r558;
	shf.l.wrap.b32 	%r561, %r540, %r540, 30;
	shf.l.wrap.b32 	%r562, %r540, %r540, 19;
	xor.b32  	%r563, %r561, %r562;
	shf.l.wrap.b32 	%r564, %r540, %r540, 10;
	xor.b32  	%r565, %r563, %r564;
	xor.b32  	%r566, %r475, %r508;
	and.b32  	%r567, %r566, %r540;
	and.b32  	%r568, %r475, %r508;
	xor.b32  	%r569, %r567, %r568;
	add.s32 	%r570, %r569, %r565;
	add.s32 	%r571, %r560, %r443;
	add.s32 	%r572, %r570, %r560;
	shf.l.wrap.b32 	%r573, %r514, %r514, 15;
	shf.l.wrap.b32 	%r574, %r514, %r514, 13;
	xor.b32  	%r575, %r573, %r574;
	shr.u32 	%r576, %r514, 10;
	xor.b32  	%r577, %r575, %r576;
	shf.l.wrap.b32 	%r578, %r571, %r571, 26;
	shf.l.wrap.b32 	%r579, %r571, %r571, 21;
	xor.b32  	%r580, %r578, %r579;
	shf.l.wrap.b32 	%r581, %r571, %r571, 7;
	xor.b32  	%r582, %r580, %r581;
	add.s32 	%r583, %r474, %r582;
	and.b32  	%r584, %r539, %r571;
	not.b32 	%r585, %r571;
	and.b32  	%r586, %r507, %r585;
	or.b32  	%r587, %r586, %r584;
	add.s32 	%r588, %r583, %r587;
	ld.const.u32 	%r589, [K+80];
	add.s32 	%r590, %r588, %r577;
	add.s32 	%r591, %r590, %r589;
	shf.l.wrap.b32 	%r592, %r572, %r572, 30;
	shf.l.wrap.b32 	%r593, %r572, %r572, 19;
	xor.b32  	%r594, %r592, %r593;
	shf.l.wrap.b32 	%r595, %r572, %r572, 10;
	xor.b32  	%r596, %r594, %r595;
	xor.b32  	%r597, %r508, %r540;
	and.b32  	%r598, %r597, %r572;
	and.b32  	%r599, %r508, %r540;
	xor.b32  	%r600, %r598, %r599;
	add.s32 	%r601, %r600, %r596;
	add.s32 	%r602, %r591, %r475;
	add.s32 	%r603, %r601, %r591;
	shf.l.wrap.b32 	%r604, %r546, %r545, 15;
	shf.l.wrap.b32 	%r605, %r546, %r545, 13;
	xor.b32  	%r606, %r604, %r605;
	shr.u32 	%r607, %r546, 10;
	xor.b32  	%r608, %r606, %r607;
	shf.l.wrap.b32 	%r609, %r602, %r602, 26;
	shf.l.wrap.b32 	%r610, %r602, %r602, 21;
	xor.b32  	%r611, %r609, %r610;
	shf.l.wrap.b32 	%r612, %r602, %r602, 7;
	xor.b32  	%r613, %r611, %r612;
	add.s32 	%r614, %r507, %r613;
	and.b32  	%r615, %r571, %r602;
	not.b32 	%r616, %r602;
	and.b32  	%r617, %r539, %r616;
	or.b32  	%r618, %r617, %r615;
	add.s32 	%r619, %r614, %r618;
	ld.const.u32 	%r620, [K+84];
	add.s32 	%r621, %r619, %r608;
	add.s32 	%r622, %r621, %r620;
	shf.l.wrap.b32 	%r623, %r603, %r603, 30;
	shf.l.wrap.b32 	%r624, %r603, %r603, 19;
	xor.b32  	%r625, %r623, %r624;
	shf.l.wrap.b32 	%r626, %r603, %r603, 10;
	xor.b32  	%r627, %r625, %r626;
	xor.b32  	%r628, %r540, %r572;
	and.b32  	%r629, %r628, %r603;
	and.b32  	%r630, %r540, %r572;
	xor.b32  	%r631, %r629, %r630;
	add.s32 	%r632, %r631, %r627;
	add.s32 	%r633, %r622, %r508;
	add.s32 	%r634, %r632, %r622;
	shf.l.wrap.b32 	%r635, %r577, %r577, 15;
	shf.l.wrap.b32 	%r636, %r577, %r577, 13;
	xor.b32  	%r637, %r635, %r636;
	shr.u32 	%r638, %r577, 10;
	xor.b32  	%r639, %r637, %r638;
	add.s32 	%r640, %r38, %r639;
	shf.l.wrap.b32 	%r641, %r633, %r633, 26;
	shf.l.wrap.b32 	%r642, %r633, %r633, 21;
	xor.b32  	%r643, %r641, %r642;
	shf.l.wrap.b32 	%r644, %r633, %r633, 7;
	xor.b32  	%r645, %r643, %r644;
	add.s32 	%r646, %r539, %r645;
	and.b32  	%r647, %r602, %r633;
	not.b32 	%r648, %r633;
	and.b32  	%r649, %r571, %r648;
	or.b32  	%r650, %r649, %r647;
	add.s32 	%r651, %r646, %r650;
	ld.const.u32 	%r652, [K+88];
	add.s32 	%r653, %r651, %r640;
	add.s32 	%r654, %r653, %r652;
	shf.l.wrap.b32 	%r655, %r634, %r634, 30;
	shf.l.wrap.b32 	%r656, %r634, %r634, 19;
	xor.b32  	%r657, %r655, %r656;
	shf.l.wrap.b32 	%r658, %r634, %r634, 10;
	xor.b32  	%r659, %r657, %r658;
	xor.b32  	%r660, %r572, %r603;
	and.b32  	%r661, %r660, %r634;
	and.b32  	%r662, %r572, %r603;
	xor.b32  	%r663, %r661, %r662;
	add.s32 	%r664, %r663, %r659;
	add.s32 	%r665, %r654, %r540;
	add.s32 	%r666, %r664, %r654;
	shf.l.wrap.b32 	%r667, %r608, %r608, 15;
	shf.l.wrap.b32 	%r668, %r608, %r608, 13;
	xor.b32  	%r669, %r667, %r668;
	shr.u32 	%r670, %r608, 10;
	xor.b32  	%r671, %r669, %r670;
	add.s32 	%r672, %r449, %r671;
	shf.l.wrap.b32 	%r673, %r665, %r665, 26;
	shf.l.wrap.b32 	%r674, %r665, %r665, 21;
	xor.b32  	%r675, %r673, %r674;
	shf.l.wrap.b32 	%r676, %r665, %r665, 7;
	xor.b32  	%r677, %r675, %r676;
	add.s32 	%r678, %r571, %r677;
	and.b32  	%r679, %r633, %r665;
	not.b32 	%r680, %r665;
	and.b32  	%r681, %r602, %r680;
	or.b32  	%r682, %r681, %r679;
	add.s32 	%r683, %r678, %r682;
	ld.const.u32 	%r684, [K+92];
	add.s32 	%r685, %r683, %r672;
	add.s32 	%r686, %r685, %r684;
	shf.l.wrap.b32 	%r687, %r666, %r666, 30;
	shf.l.wrap.b32 	%r688, %r666, %r666, 19;
	xor.b32  	%r689, %r687, %r688;
	shf.l.wrap.b32 	%r690, %r666, %r666, 10;
	xor.b32  	%r691, %r689, %r690;
	xor.b32  	%r692, %r603, %r634;
	and.b32  	%r693, %r692, %r666;
	and.b32  	%r694, %r603, %r634;
	xor.b32  	%r695, %r693, %r694;
	add.s32 	%r696, %r695, %r691;
	add.s32 	%r697, %r686, %r572;
	add.s32 	%r698, %r696, %r686;
	shf.l.wrap.b32 	%r699, %r640, %r640, 15;
	shf.l.wrap.b32 	%r700, %r640, %r640, 13;
	xor.b32  	%r701, %r699, %r700;
	shr.u32 	%r702, %r640, 10;
	xor.b32  	%r703, %r701, %r702;
	add.s32 	%r704, %r482, %r703;
	shf.l.wrap.b32 	%r705, %r697, %r697, 26;
	shf.l.wrap.b32 	%r706, %r697, %r697, 21;
	xor.b32  	%r707, %r705, %r706;
	shf.l.wrap.b32 	%r708, %r697, %r697, 7;
	xor.b32  	%r709, %r707, %r708;
	add.s32 	%r710, %r602, %r709;
	and.b32  	%r711, %r665, %r697;
	not.b32 	%r712, %r697;
	and.b32  	%r713, %r633, %r712;
	or.b32  	%r714, %r713, %r711;
	add.s32 	%r715, %r710, %r714;
	ld.const.u32 	%r716, [K+96];
	add.s32 	%r717, %r715, %r704;
	add.s32 	%r718, %r717, %r716;
	shf.l.wrap.b32 	%r719, %r698, %r698, 30;
	shf.l.wrap.b32 	%r720, %r698, %r698, 19;
	xor.b32  	%r721, %r719, %r720;
	shf.l.wrap.b32 	%r722, %r698, %r698, 10;
	xor.b32  	%r723, %r721, %r722;
	xor.b32  	%r724, %r634, %r666;
	and.b32  	%r725, %r724, %r698;
	and.b32  	%r726, %r634, %r666;
	xor.b32  	%r727, %r725, %r726;
	add.s32 	%r728, %r727, %r723;
	add.s32 	%r729, %r718, %r603;
	add.s32 	%r730, %r728, %r718;
	shf.l.wrap.b32 	%r731, %r672, %r672, 15;
	shf.l.wrap.b32 	%r732, %r672, %r672, 13;
	xor.b32  	%r733, %r731, %r732;
	shr.u32 	%r734, %r672, 10;
	xor.b32  	%r735, %r733, %r734;
	add.s32 	%r736, %r514, %r735;
	shf.l.wrap.b32 	%r737, %r729, %r729, 26;
	shf.l.wrap.b32 	%r738, %r729, %r729, 21;
	xor.b32  	%r739, %r737, %r738;
	shf.l.wrap.b32 	%r740, %r729, %r729, 7;
	xor.b32  	%r741, %r739, %r740;
	add.s32 	%r742, %r633, %r741;
	and.b32  	%r743, %r697, %r729;
	not.b32 	%r744, %r729;
	and.b32  	%r745, %r665, %r744;
	or.b32  	%r746, %r745, %r743;
	add.s32 	%r747, %r742, %r746;
	ld.const.u32 	%r748, [K+100];
	add.s32 	%r749, %r747, %r736;
	add.s32 	%r750, %r749, %r748;
	shf.l.wrap.b32 	%r751, %r730, %r730, 30;
	shf.l.wrap.b32 	%r752, %r730, %r730, 19;
	xor.b32  	%r753, %r751, %r752;
	shf.l.wrap.b32 	%r754, %r730, %r730, 10;
	xor.b32  	%r755, %r753, %r754;
	xor.b32  	%r756, %r666, %r698;
	and.b32  	%r757, %r756, %r730;
	and.b32  	%r758, %r666, %r698;
	xor.b32  	%r759, %r757, %r758;
	add.s32 	%r760, %r759, %r755;
	add.s32 	%r761, %r750, %r634;
	add.s32 	%r762, %r760, %r750;
	shf.l.wrap.b32 	%r763, %r704, %r704, 15;
	shf.l.wrap.b32 	%r764, %r704, %r704, 13;
	xor.b32  	%r765, %r763, %r764;
	shr.u32 	%r766, %r704, 10;
	xor.b32  	%r767, %r765, %r766;
	add.s32 	%r768, %r546, %r767;
	shf.l.wrap.b32 	%r769, %r761, %r761, 26;
	shf.l.wrap.b32 	%r770, %r761, %r761, 21;
	xor.b32  	%r771, %r769, %r770;
	shf.l.wrap.b32 	%r772, %r761, %r761, 7;
	xor.b32  	%r773, %r771, %r772;
	add.s32 	%r774, %r665, %r773;
	and.b32  	%r775, %r729, %r761;
	not.b32 	%r776, %r761;
	and.b32  	%r777, %r697, %r776;
	or.b32  	%r778, %r777, %r775;
	add.s32 	%r779, %r774, %r778;
	ld.const.u32 	%r780, [K+104];
	add.s32 	%r781, %r779, %r768;
	add.s32 	%r782, %r781, %r780;
	shf.l.wrap.b32 	%r783, %r762, %r762, 30;
	shf.l.wrap.b32 	%r784, %r762, %r762, 19;
	xor.b32  	%r785, %r783, %r784;
	shf.l.wrap.b32 	%r786, %r762, %r762, 10;
	xor.b32  	%r787, %r785, %r786;
	xor.b32  	%r788, %r698, %r730;
	and.b32  	%r789, %r788, %r762;
	and.b32  	%r790, %r698, %r730;
	xor.b32  	%r791, %r789, %r790;
	add.s32 	%r792, %r791, %r787;
	add.s32 	%r793, %r782, %r666;
	add.s32 	%r794, %r792, %r782;
	shf.l.wrap.b32 	%r795, %r736, %r736, 15;
	shf.l.wrap.b32 	%r796, %r736, %r736, 13;
	xor.b32  	%r797, %r795, %r796;
	shr.u32 	%r798, %r736, 10;
	xor.b32  	%r799, %r797, %r798;
	add.s32 	%r800, %r577, %r799;
	shf.l.wrap.b32 	%r801, %r793, %r793, 26;
	shf.l.wrap.b32 	%r802, %r793, %r793, 21;
	xor.b32  	%r803, %r801, %r802;
	shf.l.wrap.b32 	%r804, %r793, %r793, 7;
	xor.b32  	%r805, %r803, %r804;
	add.s32 	%r806, %r697, %r805;
	and.b32  	%r807, %r761, %r793;
	not.b32 	%r808, %r793;
	and.b32  	%r809, %r729, %r808;
	or.b32  	%r810, %r809, %r807;
	add.s32 	%r811, %r806, %r810;
	ld.const.u32 	%r812, [K+108];
	add.s32 	%r813, %r811, %r800;
	add.s32 	%r814, %r813, %r812;
	shf.l.wrap.b32 	%r815, %r794, %r794, 30;
	shf.l.wrap.b32 	%r816, %r794, %r794, 19;
	xor.b32  	%r817, %r815, %r816;
	shf.l.wrap.b32 	%r818, %r794, %r794, 10;
	xor.b32  	%r819, %r817, %r818;
	xor.b32  	%r820, %r730, %r762;
	and.b32  	%r821, %r820, %r794;
	and.b32  	%r822, %r730, %r762;
	xor.b32  	%r823, %r821, %r822;
	add.s32 	%r824, %r823, %r819;
	add.s32 	%r825, %r814, %r698;
	add.s32 	%r826, %r824, %r814;
	shf.l.wrap.b32 	%r827, %r768, %r768, 15;
	shf.l.wrap.b32 	%r828, %r768, %r768, 13;
	xor.b32  	%r829, %r827, %r828;
	shr.u32 	%r830, %r768, 10;
	xor.b32  	%r831, %r829, %r830;
	add.s32 	%r832, %r608, %r831;
	shf.l.wrap.b32 	%r833, %r825, %r825, 26;
	shf.l.wrap.b32 	%r834, %r825, %r825, 21;
	xor.b32  	%r835, %r833, %r834;
	shf.l.wrap.b32 	%r836, %r825, %r825, 7;
	xor.b32  	%r837, %r835, %r836;
	add.s32 	%r838, %r729, %r837;
	and.b32  	%r839, %r793, %r825;
	not.b32 	%r840, %r825;
	and.b32  	%r841, %r761, %r840;
	or.b32  	%r842, %r841, %r839;
	add.s32 	%r843, %r838, %r842;
	ld.const.u32 	%r844, [K+112];
	add.s32 	%r845, %r843, %r832;
	add.s32 	%r846, %r845, %r844;
	shf.l.wrap.b32 	%r847, %r826, %r826, 30;
	shf.l.wrap.b32 	%r848, %r826, %r826, 19;
	xor.b32  	%r849, %r847, %r848;
	shf.l.wrap.b32 	%r850, %r826, %r826, 10;
	xor.b32  	%r851, %r849, %r850;
	xor.b32  	%r852, %r762, %r794;
	and.b32  	%r853, %r852, %r826;
	and.b32  	%r854, %r762, %r794;
	xor.b32  	%r855, %r853, %r854;
	add.s32 	%r856, %r855, %r851;
	add.s32 	%r857, %r846, %r730;
	add.s32 	%r858, %r856, %r846;
	shf.l.wrap.b32 	%r859, %r800, %r800, 15;
	shf.l.wrap.b32 	%r860, %r800, %r800, 13;
	xor.b32  	%r861, %r859, %r860;
	shr.u32 	%r862, %r800, 10;
	xor.b32  	%r863, %r861, %r862;
	add.s32 	%r864, %r640, %r863;
	shf.l.wrap.b32 	%r865, %r857, %r857, 26;
	shf.l.wrap.b32 	%r866, %r857, %r857, 21;
	xor.b32  	%r867, %r865, %r866;
	shf.l.wrap.b32 	%r868, %r857, %r857, 7;
	xor.b32  	%r869, %r867, %r868;
	add.s32 	%r870, %r761, %r869;
	and.b32  	%r871, %r825, %r857;
	not.b32 	%r872, %r857;
	and.b32  	%r873, %r793, %r872;
	or.b32  	%r874, %r873, %r871;
	add.s32 	%r875, %r870, %r874;
	ld.const.u32 	%r876, [K+116];
	add.s32 	%r877, %r875, %r864;
	add.s32 	%r878, %r877, %r876;
	shf.l.wrap.b32 	%r879, %r858, %r858, 30;
	shf.l.wrap.b32 	%r880, %r858, %r858, 19;
	xor.b32  	%r881, %r879, %r880;
	shf.l.wrap.b32 	%r882, %r858, %r858, 10;
	xor.b32  	%r883, %r881, %r882;
	xor.b32  	%r884, %r794, %r826;
	and.b32  	%r885, %r884, %r858;
	and.b32  	%r886, %r794, %r826;
	xor.b32  	%r887, %r885, %r886;
	add.s32 	%r888, %r887, %r883;
	add.s32 	%r889, %r878, %r762;
	add.s32 	%r890, %r888, %r878;
	shf.l.wrap.b32 	%r891, %r38, %r38, 25;
	shf.l.wrap.b32 	%r892, %r38, %r38, 14;
	xor.b32  	%r893, %r891, %r892;
	and.b32  	%r894, %r37, 536870911;
	xor.b32  	%r895, %r893, %r894;
	shf.l.wrap.b32 	%r896, %r832, %r832, 15;
	shf.l.wrap.b32 	%r897, %r832, %r832, 13;
	xor.b32  	%r898, %r896, %r897;
	shr.u32 	%r899, %r832, 10;
	xor.b32  	%r900, %r898, %r899;
	add.s32 	%r901, %r895, %r672;
	add.s32 	%r902, %r901, %r900;
	shf.l.wrap.b32 	%r903, %r889, %r889, 26;
	shf.l.wrap.b32 	%r904, %r889, %r889, 21;
	xor.b32  	%r905, %r903, %r904;
	shf.l.wrap.b32 	%r906, %r889, %r889, 7;
	xor.b32  	%r907, %r905, %r906;
	add.s32 	%r908, %r793, %r907;
	and.b32  	%r909, %r857, %r889;
	not.b32 	%r910, %r889;
	and.b32  	%r911, %r825, %r910;
	or.b32  	%r912, %r911, %r909;
	add.s32 	%r913, %r908, %r912;
	ld.const.u32 	%r914, [K+120];
	add.s32 	%r915, %r913, %r902;
	add.s32 	%r916, %r915, %r914;
	shf.l.wrap.b32 	%r917, %r890, %r890, 30;
	shf.l.wrap.b32 	%r918, %r890, %r890, 19;
	xor.b32  	%r919, %r917, %r918;
	shf.l.wrap.b32 	%r920, %r890, %r890, 10;
	xor.b32  	%r921, %r919, %r920;
	xor.b32  	%r922, %r826, %r858;
	and.b32  	%r923, %r922, %r890;
	and.b32  	%r924, %r826, %r858;
	xor.b32  	%r925, %r923, %r924;
	add.s32 	%r926, %r925, %r921;
	add.s32 	%r927, %r916, %r794;
	add.s32 	%r928, %r926, %r916;
	shf.l.wrap.b32 	%r929, %r449, %r449, 25;
	shf.l.wrap.b32 	%r930, %r449, %r449, 14;
	xor.b32  	%r931, %r929, %r930;
	shr.u32 	%r932, %r449, 3;
	xor.b32  	%r933, %r931, %r932;
	shf.l.wrap.b32 	%r934, %r864, %r864, 15;
	shf.l.wrap.b32 	%r935, %r864, %r864, 13;
	xor.b32  	%r936, %r934, %r935;
	shr.u32 	%r937, %r864, 10;
	xor.b32  	%r938, %r936, %r937;
	add.s32 	%r939, %r933, %r38;
	add.s32 	%r940, %r939, %r704;
	add.s32 	%r941, %r940, %r938;
	shf.l.wrap.b32 	%r942, %r927, %r927, 26;
	shf.l.wrap.b32 	%r943, %r927, %r927, 21;
	xor.b32  	%r944, %r942, %r943;
	shf.l.wrap.b32 	%r945, %r927, %r927, 7;
	xor.b32  	%r946, %r944, %r945;
	add.s32 	%r947, %r825, %r946;
	and.b32  	%r948, %r889, %r927;
	not.b32 	%r949, %r927;
	and.b32  	%r950, %r857, %r949;
	or.b32  	%r951, %r950, %r948;
	add.s32 	%r952, %r947, %r951;
	ld.const.u32 	%r953, [K+124];
	add.s32 	%r954, %r952, %r941;
	add.s32 	%r955, %r954, %r953;
	shf.l.wrap.b32 	%r956, %r928, %r928, 30;
	shf.l.wrap.b32 	%r957, %r928, %r928, 19;
	xor.b32  	%r958, %r956, %r957;
	shf.l.wrap.b32 	%r959, %r928, %r928, 10;
	xor.b32  	%r960, %r958, %r959;
	xor.b32  	%r961, %r858, %r890;
	and.b32  	%r962, %r961, %r928;
	and.b32  	%r963, %r858, %r890;
	xor.b32  	%r964, %r962, %r963;
	add.s32 	%r965, %r964, %r960;
	add.s32 	%r966, %r955, %r826;
	add.s32 	%r967, %r965, %r955;
	shf.l.wrap.b32 	%r968, %r482, %r482, 25;
	shf.l.wrap.b32 	%r969, %r482, %r482, 14;
	xor.b32  	%r970, %r968, %r969;
	shr.u32 	%r971, %r482, 3;
	xor.b32  	%r972, %r970, %r971;
	shf.l.wrap.b32 	%r973, %r902, %r902, 15;
	shf.l.wrap.b32 	%r974, %r902, %r902, 13;
	xor.b32  	%r975, %r973, %r974;
	shr.u32 	%r976, %r902, 10;
	xor.b32  	%r977, %r975, %r976;
	add.s32 	%r978, %r972, %r449;
	add.s32 	%r979, %r978, %r736;
	add.s32 	%r980, %r979, %r977;
	shf.l.wrap.b32 	%r981, %r966, %r966, 26;
	shf.l.wrap.b32 	%r982, %r966, %r966, 21;
	xor.b32  	%r983, %r981, %r982;
	shf.l.wrap.b32 	%r984, %r966, %r966, 7;
	xor.b32  	%r985, %r983, %r984;
	add.s32 	%r986, %r857, %r985;
	and.b32  	%r987, %r927, %r966;
	not.b32 	%r988, %r966;
	and.b32  	%r989, %r889, %r988;
	or.b32  	%r990, %r989, %r987;
	add.s32 	%r991, %r986, %r990;
	ld.const.u32 	%r992, [K+128];
	add.s32 	%r993, %r991, %r980;
	add.s32 	%r994, %r993, %r992;
	shf.l.wrap.b32 	%r995, %r967, %r967, 30;
	shf.l.wrap.b32 	%r996, %r967, %r967, 19;
	xor.b32  	%r997, %r995, %r996;
	shf.l.wrap.b32 	%r998, %r967, %r967, 10;
	xor.b32  	%r999, %r997, %r998;
	xor.b32  	%r1000, %r890, %r928;
	and.b32  	%r1001, %r1000, %r967;
	and.b32  	%r1002, %r890, %r928;
	xor.b32  	%r1003, %r1001, %r1002;
	add.s32 	%r1004, %r1003, %r999;
	add.s32 	%r1005, %r994, %r858;
	add.s32 	%r1006, %r1004, %r994;
	shf.l.wrap.b32 	%r1007, %r514, %r514, 25;
	shf.l.wrap.b32 	%r1008, %r514, %r514, 14;
	xor.b32  	%r1009, %r1007, %r1008;
	shr.u32 	%r1010, %r514, 3;
	xor.b32  	%r1011, %r1009, %r1010;
	shf.l.wrap.b32 	%r1012, %r941, %r941, 15;
	shf.l.wrap.b32 	%r1013, %r941, %r941, 13;
	xor.b32  	%r1014, %r1012, %r1013;
	shr.u32 	%r1015, %r941, 10;
	xor.b32  	%r1016, %r1014, %r1015;
	add.s32 	%r1017, %r1011, %r482;
	add.s32 	%r1018, %r1017, %r768;
	add.s32 	%r1019, %r1018, %r1016;
	shf.l.wrap.b32 	%r1020, %r1005, %r1005, 26;
	shf.l.wrap.b32 	%r1021, %r1005, %r1005, 21;
	xor.b32  	%r1022, %r1020, %r1021;
	shf.l.wrap.b32 	%r1023, %r1005, %r1005, 7;
	xor.b32  	%r1024, %r1022, %r1023;
	add.s32 	%r1025, %r889, %r1024;
	and.b32  	%r1026, %r966, %r1005;
	not.b32 	%r1027, %r1005;
	and.b32  	%r1028, %r927, %r1027;
	or.b32  	%r1029, %r1028, %r1026;
	add.s32 	%r1030, %r1025, %r1029;
	ld.const.u32 	%r1031, [K+132];
	add.s32 	%r1032, %r1030, %r1019;
	add.s32 	%r1033, %r1032, %r1031;
	shf.l.wrap.b32 	%r1034, %r1006, %r1006, 30;
	shf.l.wrap.b32 	%r1035, %r1006, %r1006, 19;
	xor.b32  	%r1036, %r1034, %r1035;
	shf.l.wrap.b32 	%r1037, %r1006, %r1006, 10;
	xor.b32  	%r1038, %r1036, %r1037;
	xor.b32  	%r1039, %r928, %r967;
	and.b32  	%r1040, %r1039, %r1006;
	and.b32  	%r1041, %r928, %r967;
	xor.b32  	%r1042, %r1040, %r1041;
	add.s32 	%r1043, %r1042, %r1038;
	add.s32 	%r1044, %r1033, %r890;
	add.s32 	%r1045, %r1043, %r1033;
	shf.l.wrap.b32 	%r1046, %r546, %r545, 25;
	shf.l.wrap.b32 	%r1047, %r546, %r545, 14;
	xor.b32  	%r1048, %r1046, %r1047;
	shr.u32 	%r1049, %r546, 3;
	xor.b32  	%r1050, %r1048, %r1049;
	shf.l.wrap.b32 	%r1051, %r980, %r980, 15;
	shf.l.wrap.b32 	%r1052, %r980, %r980, 13;
	xor.b32  	%r1053, %r1051, %r1052;
	shr.u32 	%r1054, %r980, 10;
	xor.b32  	%r1055, %r1053, %r1054;
	add.s32 	%r1056, %r1050, %r514;
	add.s32 	%r1057, %r1056, %r800;
	add.s32 	%r1058, %r1057, %r1055;
	shf.l.wrap.b32 	%r1059, %r1044, %r1044, 26;
	shf.l.wrap.b32 	%r1060, %r1044, %r1044, 21;
	xor.b32  	%r1061, %r1059, %r1060;
	shf.l.wrap.b32 	%r1062, %r1044, %r1044, 7;
	xor.b32  	%r1063, %r1061, %r1062;
	add.s32 	%r1064, %r927, %r1063;
	and.b32  	%r1065, %r1005, %r1044;
	not.b32 	%r1066, %r1044;
	and.b32  	%r1067, %r966, %r1066;
	or.b32  	%r1068, %r1067, %r1065;
	add.s32 	%r1069, %r1064, %r1068;
	ld.const.u32 	%r1070, [K+136];
	add.s32 	%r1071, %r1069, %r1058;
	add.s32 	%r1072, %r1071, %r1070;
	shf.l.wrap.b32 	%r1073, %r1045, %r1045, 30;
	shf.l.wrap.b32 	%r1074, %r1045, %r1045, 19;
	xor.b32  	%r1075, %r1073, %r1074;
	shf.l.wrap.b32 	%r1076, %r1045, %r1045, 10;
	xor.b32  	%r1077, %r1075, %r1076;
	xor.b32  	%r1078, %r967, %r1006;
	and.b32  	%r1079, %r1078, %r1045;
	and.b32  	%r1080, %r967, %r1006;
	xor.b32  	%r1081, %r1079, %r1080;
	add.s32 	%r1082, %r1081, %r1077;
	add.s32 	%r1083, %r1072, %r928;
	add.s32 	%r1084, %r1082, %r1072;
	shf.l.wrap.b32 	%r1085, %r577, %r577, 25;
	shf.l.wrap.b32 	%r1086, %r577, %r577, 14;
	xor.b32  	%r1087, %r1085, %r1086;
	shr.u32 	%r1088, %r577, 3;
	xor.b32  	%r1089, %r1087, %r1088;
	shf.l.wrap.b32 	%r1090, %r1019, %r1019, 15;
	shf.l.wrap.b32 	%r1091, %r1019, %r1019, 13;
	xor.b32  	%r1092, %r1090, %r1091;
	shr.u32 	%r1093, %r1019, 10;
	xor.b32  	%r1094, %r1092, %r1093;
	add.s32 	%r1095, %r1089, %r546;
	add.s32 	%r1096, %r1095, %r832;
	add.s32 	%r1097, %r1096, %r1094;
	shf.l.wrap.b32 	%r1098, %r1083, %r1083, 26;
	shf.l.wrap.b32 	%r1099, %r1083, %r1083, 21;
	xor.b32  	%r1100, %r1098, %r1099;
	shf.l.wrap.b32 	%r1101, %r1083, %r1083, 7;
	xor.b32  	%r1102, %r1100, %r1101;
	add.s32 	%r1103, %r966, %r1102;
	and.b32  	%r1104, %r1044, %r1083;
	not.b32 	%r1105, %r1083;
	and.b32  	%r1106, %r1005, %r1105;
	or.b32  	%r1107, %r1106, %r1104;
	add.s32 	%r1108, %r1103, %r1107;
	ld.const.u32 	%r1109, [K+140];
	add.s32 	%r1110, %r1108, %r1097;
	add.s32 	%r1111, %r1110, %r1109;
	shf.l.wrap.b32 	%r1112, %r1084, %r1084, 30;
	shf.l.wrap.b32 	%r1113, %r1084, %r1084, 19;
	xor.b32  	%r1114, %r1112, %r1113;
	shf.l.wrap.b32 	%r1115, %r1084, %r1084, 10;
	xor.b32  	%r1116, %r1114, %r1115;
	xor.b32  	%r1117, %r1006, %r1045;
	and.b32  	%r1118, %r1117, %r1084;
	and.b32  	%r1119, %r1006, %r1045;
	xor.b32  	%r1120, %r1118, %r1119;
	add.s32 	%r1121, %r1120, %r1116;
	add.s32 	%r1122, %r1111, %r967;
	add.s32 	%r1123, %r1121, %r1111;
	shf.l.wrap.b32 	%r1124, %r608, %r608, 25;
	shf.l.wrap.b32 	%r1125, %r608, %r608, 14;
	xor.b32  	%r1126, %r1124, %r1125;
	shr.u32 	%r1127, %r608, 3;
	xor.b32  	%r1128, %r1126, %r1127;
	shf.l.wrap.b32 	%r1129, %r1058, %r1058, 15;
	shf.l.wrap.b32 	%r1130, %r1058, %r1058, 13;
	xor.b32  	%r1131, %r1129, %r1130;
	shr.u32 	%r1132, %r1058, 10;
	xor.b32  	%r1133, %r1131, %r1132;
	add.s32 	%r1134, %r1128, %r577;
	add.s32 	%r1135, %r1134, %r864;
	add.s32 	%r1136, %r1135, %r1133;
	shf.l.wrap.b32 	%r1137, %r1122, %r1122, 26;
	shf.l.wrap.b32 	%r1138, %r1122, %r1122, 21;
	xor.b32  	%r1139, %r1137, %r1138;
	shf.l.wrap.b32 	%r1140, %r1122, %r1122, 7;
	xor.b32  	%r1141, %r1139, %r1140;
	add.s32 	%r1142, %r1005, %r1141;
	and.b32  	%r1143, %r1083, %r1122;
	not.b32 	%r1144, %r1122;
	and.b32  	%r1145, %r1044, %r1144;
	or.b32  	%r1146, %r1145, %r1143;
	add.s32 	%r1147, %r1142, %r1146;
	ld.const.u32 	%r1148, [K+144];
	add.s32 	%r1149, %r1147, %r1136;
	add.s32 	%r1150, %r1149, %r1148;
	shf.l.wrap.b32 	%r1151, %r1123, %r1123, 30;
	shf.l.wrap.b32 	%r1152, %r1123, %r1123, 19;
	xor.b32  	%r1153, %r1151, %r1152;
	shf.l.wrap.b32 	%r1154, %r1123, %r1123, 10;
	xor.b32  	%r1155, %r1153, %r1154;
	xor.b32  	%r1156, %r1045, %r1084;
	and.b32  	%r1157, %r1156, %r1123;
	and.b32  	%r1158, %r1045, %r1084;
	xor.b32  	%r1159, %r1157, %r1158;
	add.s32 	%r1160, %r1159, %r1155;
	add.s32 	%r1161, %r1150, %r1006;
	add.s32 	%r1162, %r1160, %r1150;
	shf.l.wrap.b32 	%r1163, %r640, %r640, 25;
	shf.l.wrap.b32 	%r1164, %r640, %r640, 14;
	xor.b32  	%r1165, %r1163, %r1164;
	shr.u32 	%r1166, %r640, 3;
	xor.b32  	%r1167, %r1165, %r1166;
	shf.l.wrap.b32 	%r1168, %r1097, %r1097, 15;
	shf.l.wrap.b32 	%r1169, %r1097, %r1097, 13;
	xor.b32  	%r1170, %r1168, %r1169;
	shr.u32 	%r1171, %r1097, 10;
	xor.b32  	%r1172, %r1170, %r1171;
	add.s32 	%r1173, %r1167, %r608;
	add.s32 	%r1174, %r1173, %r902;
	add.s32 	%r1175, %r1174, %r1172;
	shf.l.wrap.b32 	%r1176, %r1161, %r1161, 26;
	shf.l.wrap.b32 	%r1177, %r1161, %r1161, 21;
	xor.b32  	%r1178, %r1176, %r1177;
	shf.l.wrap.b32 	%r1179, %r1161, %r1161, 7;
	xor.b32  	%r1180, %r1178, %r1179;
	add.s32 	%r1181, %r1044, %r1180;
	and.b32  	%r1182, %r1122, %r1161;
	not.b32 	%r1183, %r1161;
	and.b32  	%r1184, %r1083, %r1183;
	or.b32  	%r1185, %r1184, %r1182;
	add.s32 	%r1186, %r1181, %r1185;
	ld.const.u32 	%r1187, [K+148];
	add.s32 	%r1188, %r1186, %r1175;
	add.s32 	%r1189, %r1188, %r1187;
	shf.l.wrap.b32 	%r1190, %r1162, %r1162, 30;
	shf.l.wrap.b32 	%r1191, %r1162, %r1162, 19;
	xor.b32  	%r1192, %r1190, %r1191;
	shf.l.wrap.b32 	%r1193, %r1162, %r1162, 10;
	xor.b32  	%r1194, %r1192, %r1193;
	xor.b32  	%r1195, %r1084, %r1123;
	and.b32  	%r1196, %r1195, %r1162;
	and.b32  	%r1197, %r1084, %r1123;
	xor.b32  	%r1198, %r1196, %r1197;
	add.s32 	%r1199, %r1198, %r1194;
	add.s32 	%r1200, %r1189, %r1045;
	add.s32 	%r1201, %r1199, %r1189;
	shf.l.wrap.b32 	%r1202, %r672, %r672, 25;
	shf.l.wrap.b32 	%r1203, %r672, %r672, 14;
	xor.b32  	%r1204, %r1202, %r1203;
	shr.u32 	%r1205, %r672, 3;
	xor.b32  	%r1206, %r1204, %r1205;
	shf.l.wrap.b32 	%r1207, %r1136, %r1136, 15;
	shf.l.wrap.b32 	%r1208, %r1136, %r1136, 13;
	xor.b32  	%r1209, %r1207, %r1208;
	shr.u32 	%r1210, %r1136, 10;
	xor.b32  	%r1211, %r1209, %r1210;
	add.s32 	%r1212, %r1206, %r640;
	add.s32 	%r1213, %r1212, %r941;
	add.s32 	%r1214, %r1213, %r1211;
	shf.l.wrap.b32 	%r1215, %r1200, %r1200, 26;
	shf.l.wrap.b32 	%r1216, %r1200, %r1200, 21;
	xor.b32  	%r1217, %r1215, %r1216;
	shf.l.wrap.b32 	%r1218, %r1200, %r1200, 7;
	xor.b32  	%r1219, %r1217, %r1218;
	add.s32 	%r1220, %r1083, %r1219;
	and.b32  	%r1221, %r1161, %r1200;
	not.b32 	%r1222, %r1200;
	and.b32  	%r1223, %r1122, %r1222;
	or.b32  	%r1224, %r1223, %r1221;
	add.s32 	%r1225, %r1220, %r1224;
	ld.const.u32 	%r1226, [K+152];
	add.s32 	%r1227, %r1225, %r1214;
	add.s32 	%r1228, %r1227, %r1226;
	shf.l.wrap.b32 	%r1229, %r1201, %r1201, 30;
	shf.l.wrap.b32 	%r1230, %r1201, %r1201, 19;
	xor.b32  	%r1231, %r1229, %r1230;
	shf.l.wrap.b32 	%r1232, %r1201, %r1201, 10;
	xor.b32  	%r1233, %r1231, %r1232;
	xor.b32  	%r1234, %r1123, %r1162;
	and.b32  	%r1235, %r1234, %r1201;
	and.b32  	%r1236, %r1123, %r1162;
	xor.b32  	%r1237, %r1235, %r1236;
	add.s32 	%r1238, %r1237, %r1233;
	add.s32 	%r1239, %r1228, %r1084;
	add.s32 	%r1240, %r1238, %r1228;
	shf.l.wrap.b32 	%r1241, %r704, %r704, 25;
	shf.l.wrap.b32 	%r1242, %r704, %r704, 14;
	xor.b32  	%r1243, %r1241, %r1242;
	shr.u32 	%r1244, %r704, 3;
	xor.b32  	%r1245, %r1243, %r1244;
	shf.l.wrap.b32 	%r1246, %r1175, %r1175, 15;
	shf.l.wrap.b32 	%r1247, %r1175, %r1175, 13;
	xor.b32  	%r1248, %r1246, %r1247;
	shr.u32 	%r1249, %r1175, 10;
	xor.b32  	%r1250, %r1248, %r1249;
	add.s32 	%r1251, %r1245, %r672;
	add.s32 	%r1252, %r1251, %r980;
	add.s32 	%r1253, %r1252, %r1250;
	shf.l.wrap.b32 	%r1254, %r1239, %r1239, 26;
	shf.l.wrap.b32 	%r1255, %r1239, %r1239, 21;
	xor.b32  	%r1256, %r1254, %r1255;
	shf.l.wrap.b32 	%r1257, %r1239, %r1239, 7;
	xor.b32  	%r1258, %r1256, %r1257;
	add.s32 	%r1259, %r1122, %r1258;
	and.b32  	%r1260, %r1200, %r1239;
	not.b32 	%r1261, %r1239;
	and.b32  	%r1262, %r1161, %r1261;
	or.b32  	%r1263, %r1262, %r1260;
	add.s32 	%r1264, %r1259, %r1263;
	ld.const.u32 	%r1265, [K+156];
	add.s32 	%r1266, %r1264, %r1253;
	add.s32 	%r1267, %r1266, %r1265;
	shf.l.wrap.b32 	%r1268, %r1240, %r1240, 30;
	shf.l.wrap.b32 	%r1269, %r1240, %r1240, 19;
	xor.b32  	%r1270, %r1268, %r1269;
	shf.l.wrap.b32 	%r1271, %r1240, %r1240, 10;
	xor.b32  	%r1272, %r1270, %r1271;
	xor.b32  	%r1273, %r1162, %r1201;
	and.b32  	%r1274, %r1273, %r1240;
	and.b32  	%r1275, %r1162, %r1201;
	xor.b32  	%r1276, %r1274, %r1275;
	add.s32 	%r1277, %r1276, %r1272;
	add.s32 	%r1278, %r1267, %r1123;
	add.s32 	%r1279, %r1277, %r1267;
	shf.l.wrap.b32 	%r1280, %r736, %r736, 25;
	shf.l.wrap.b32 	%r1281, %r736, %r736, 14;
	xor.b32  	%r1282, %r1280, %r1281;
	shr.u32 	%r1283, %r736, 3;
	xor.b32  	%r1284, %r1282, %r1283;
	shf.l.wrap.b32 	%r1285, %r1214, %r1214, 15;
	shf.l.wrap.b32 	%r1286, %r1214, %r1214, 13;
	xor.b32  	%r1287, %r1285, %r1286;
	shr.u32 	%r1288, %r1214, 10;
	xor.b32  	%r1289, %r1287, %r1288;
	add.s32 	%r1290, %r1284, %r704;
	add.s32 	%r1291, %r1290, %r1019;
	add.s32 	%r1292, %r1291, %r1289;
	shf.l.wrap.b32 	%r1293, %r1278, %r1278, 26;
	shf.l.wrap.b32 	%r1294, %r1278, %r1278, 21;
	xor.b32  	%r1295, %r1293, %r1294;
	shf.l.wrap.b32 	%r1296, %r1278, %r1278, 7;
	xor.b32  	%r1297, %r1295, %r1296;
	add.s32 	%r1298, %r1161, %r1297;
	and.b32  	%r1299, %r1239, %r1278;
	not.b32 	%r1300, %r1278;
	and.b32  	%r1301, %r1200, %r1300;
	or.b32  	%r1302, %r1301, %r1299;
	add.s32 	%r1303, %r1298, %r1302;
	ld.const.u32 	%r1304, [K+160];
	add.s32 	%r1305, %r1303, %r1292;
	add.s32 	%r1306, %r1305, %r1304;
	shf.l.wrap.b32 	%r1307, %r1279, %r1279, 30;
	shf.l.wrap.b32 	%r1308, %r1279, %r1279, 19;
	xor.b32  	%r1309, %r1307, %r1308;
	shf.l.wrap.b32 	%r1310, %r1279, %r1279, 10;
	xor.b32  	%r1311, %r1309, %r1310;
	xor.b32  	%r1312, %r1201, %r1240;
	and.b32  	%r1313, %r1312, %r1279;
	and.b32  	%r1314, %r1201, %r1240;
	xor.b32  	%r1315, %r1313, %r1314;
	add.s32 	%r1316, %r1315, %r1311;
	add.s32 	%r1317, %r1306, %r1162;
	add.s32 	%r1318, %r1316, %r1306;
	shf.l.wrap.b32 	%r1319, %r768, %r768, 25;
	shf.l.wrap.b32 	%r1320, %r768, %r768, 14;
	xor.b32  	%r1321, %r1319, %r1320;
	shr.u32 	%r1322, %r768, 3;
	xor.b32  	%r1323, %r1321, %r1322;
	shf.l.wrap.b32 	%r1324, %r1253, %r1253, 15;
	shf.l.wrap.b32 	%r1325, %r1253, %r1253, 13;
	xor.b32  	%r1326, %r1324, %r1325;
	shr.u32 	%r1327, %r1253, 10;
	xor.b32  	%r1328, %r1326, %r1327;
	add.s32 	%r1329, %r1323, %r736;
	add.s32 	%r1330, %r1329, %r1058;
	add.s32 	%r1331, %r1330, %r1328;
	shf.l.wrap.b32 	%r1332, %r1317, %r1317, 26;
	shf.l.wrap.b32 	%r1333, %r1317, %r1317, 21;
	xor.b32  	%r1334, %r1332, %r1333;
	shf.l.wrap.b32 	%r1335, %r1317, %r1317, 7;
	xor.b32  	%r1336, %r1334, %r1335;
	add.s32 	%r1337, %r1200, %r1336;
	and.b32  	%r1338, %r1278, %r1317;
	not.b32 	%r1339, %r1317;
	and.b32  	%r1340, %r1239, %r1339;
	or.b32  	%r1341, %r1340, %r1338;
	add.s32 	%r1342, %r1337, %r1341;
	ld.const.u32 	%r1343, [K+164];
	add.s32 	%r1344, %r1342, %r1331;
	add.s32 	%r1345, %r1344, %r1343;
	shf.l.wrap.b32 	%r1346, %r1318, %r1318, 30;
	shf.l.wrap.b32 	%r1347, %r1318, %r1318, 19;
	xor.b32  	%r1348, %r1346, %r1347;
	shf.l.wrap.b32 	%r1349, %r1318, %r1318, 10;
	xor.b32  	%r1350, %r1348, %r1349;
	xor.b32  	%r1351, %r1240, %r1279;
	and.b32  	%r1352, %r1351, %r1318;
	and.b32  	%r1353, %r1240, %r1279;
	xor.b32  	%r1354, %r1352, %r1353;
	add.s32 	%r1355, %r1354, %r1350;
	add.s32 	%r1356, %r1345, %r1201;
	add.s32 	%r1357, %r1355, %r1345;
	shf.l.wrap.b32 	%r1358, %r800, %r800, 25;
	shf.l.wrap.b32 	%r1359, %r800, %r800, 14;
	xor.b32  	%r1360, %r1358, %r1359;
	shr.u32 	%r1361, %r800, 3;
	xor.b32  	%r1362, %r1360, %r1361;
	shf.l.wrap.b32 	%r1363, %r1292, %r1292, 15;
	shf.l.wrap.b32 	%r1364, %r1292, %r1292, 13;
	xor.b32  	%r1365, %r1363, %r1364;
	shr.u32 	%r1366, %r1292, 10;
	xor.b32  	%r1367, %r1365, %r1366;
	add.s32 	%r1368, %r1362, %r768;
	add.s32 	%r1369, %r1368, %r1097;
	add.s32 	%r1370, %r1369, %r1367;
	shf.l.wrap.b32 	%r1371, %r1356, %r1356, 26;
	shf.l.wrap.b32 	%r1372, %r1356, %r1356, 21;
	xor.b32  	%r1373, %r1371, %r1372;
	shf.l.wrap.b32 	%r1374, %r1356, %r1356, 7;
	xor.b32  	%r1375, %r1373, %r1374;
	add.s32 	%r1376, %r1239, %r1375;
	and.b32  	%r1377, %r1317, %r1356;
	not.b32 	%r1378, %r1356;
	and.b32  	%r1379, %r1278, %r1378;
	or.b32  	%r1380, %r1379, %r1377;
	add.s32 	%r1381, %r1376, %r1380;
	ld.const.u32 	%r1382, [K+168];
	add.s32 	%r1383, %r1381, %r1370;
	add.s32 	%r1384, %r1383, %r1382;
	shf.l.wrap.b32 	%r1385, %r1357, %r1357, 30;
	shf.l.wrap.b32 	%r1386, %r1357, %r1357, 19;
	xor.b32  	%r1387, %r1385, %r1386;
	shf.l.wrap.b32 	%r1388, %r1357, %r1357, 10;
	xor.b32  	%r1389, %r1387, %r1388;
	xor.b32  	%r1390, %r1279, %r1318;
	and.b32  	%r1391, %r1390, %r1357;
	and.b32  	%r1392, %r1279, %r1318;
	xor.b32  	%r1393, %r1391, %r1392;
	add.s32 	%r1394, %r1393, %r1389;
	add.s32 	%r1395, %r1384, %r1240;
	add.s32 	%r1396, %r1394, %r1384;
	shf.l.wrap.b32 	%r1397, %r832, %r832, 25;
	shf.l.wrap.b32 	%r1398, %r832, %r832, 14;
	xor.b32  	%r1399, %r1397, %r1398;
	shr.u32 	%r1400, %r832, 3;
	xor.b32  	%r1401, %r1399, %r1400;
	shf.l.wrap.b32 	%r1402, %r1331, %r1331, 15;
	shf.l.wrap.b32 	%r1403, %r1331, %r1331, 13;
	xor.b32  	%r1404, %r1402, %r1403;
	shr.u32 	%r1405, %r1331, 10;
	xor.b32  	%r1406, %r1404, %r1405;
	add.s32 	%r1407, %r1401, %r800;
	add.s32 	%r1408, %r1407, %r1136;
	add.s32 	%r1409, %r1408, %r1406;
	shf.l.wrap.b32 	%r1410, %r1395, %r1395, 26;
	shf.l.wrap.b32 	%r1411, %r1395, %r1395, 21;
	xor.b32  	%r1412, %r1410, %r1411;
	shf.l.wrap.b32 	%r1413, %r1395, %r1395, 7;
	xor.b32  	%r1414, %r1412, %r1413;
	add.s32 	%r1415, %r1278, %r1414;
	and.b32  	%r1416, %r1356, %r1395;
	not.b32 	%r1417, %r1395;
	and.b32  	%r1418, %r1317, %r1417;
	or.b32  	%r1419, %r1418, %r1416;
	add.s32 	%r1420, %r1415, %r1419;
	ld.const.u32 	%r1421, [K+172];
	add.s32 	%r1422, %r1420, %r1409;
	add.s32 	%r1423, %r1422, %r1421;
	shf.l.wrap.b32 	%r1424, %r1396, %r1396, 30;
	shf.l.wrap.b32 	%r1425, %r1396, %r1396, 19;
	xor.b32  	%r1426, %r1424, %r1425;
	shf.l.wrap.b32 	%r1427, %r1396, %r1396, 10;
	xor.b32  	%r1428, %r1426, %r1427;
	xor.b32  	%r1429, %r1318, %r1357;
	and.b32  	%r1430, %r1429, %r1396;
	and.b32  	%r1431, %r1318, %r1357;
	xor.b32  	%r1432, %r1430, %r1431;
	add.s32 	%r1433, %r1432, %r1428;
	add.s32 	%r1434, %r1423, %r1279;
	add.s32 	%r1435, %r1433, %r1423;
	shf.l.wrap.b32 	%r1436, %r864, %r864, 25;
	shf.l.wrap.b32 	%r1437, %r864, %r864, 14;
	xor.b32  	%r1438, %r1436, %r1437;
	shr.u32 	%r1439, %r864, 3;
	xor.b32  	%r1440, %r1438, %r1439;
	shf.l.wrap.b32 	%r1441, %r1370, %r1370, 15;
	shf.l.wrap.b32 	%r1442, %r1370, %r1370, 13;
	xor.b32  	%r1443, %r1441, %r1442;
	shr.u32 	%r1444, %r1370, 10;
	xor.b32  	%r1445, %r1443, %r1444;
	add.s32 	%r1446, %r1440, %r832;
	add.s32 	%r1447, %r1446, %r1175;
	add.s32 	%r1448, %r1447, %r1445;
	shf.l.wrap.b32 	%r1449, %r1434, %r1434, 26;
	shf.l.wrap.b32 	%r1450, %r1434, %r1434, 21;
	xor.b32  	%r1451, %r1449, %r1450;
	shf.l.wrap.b32 	%r1452, %r1434, %r1434, 7;
	xor.b32  	%r1453, %r1451, %r1452;
	add.s32 	%r1454, %r1317, %r1453;
	and.b32  	%r1455, %r1395, %r1434;
	not.b32 	%r1456, %r1434;
	and.b32  	%r1457, %r1356, %r1456;
	or.b32  	%r1458, %r1457, %r1455;
	add.s32 	%r1459, %r1454, %r1458;
	ld.const.u32 	%r1460, [K+176];
	add.s32 	%r1461, %r1459, %r1448;
	add.s32 	%r1462, %r1461, %r1460;
	shf.l.wrap.b32 	%r1463, %r1435, %r1435, 30;
	shf.l.wrap.b32 	%r1464, %r1435, %r1435, 19;
	xor.b32  	%r1465, %r1463, %r1464;
	shf.l.wrap.b32 	%r1466, %r1435, %r1435, 10;
	xor.b32  	%r1467, %r1465, %r1466;
	xor.b32  	%r1468, %r1357, %r1396;
	and.b32  	%r1469, %r1468, %r1435;
	and.b32  	%r1470, %r1357, %r1396;
	xor.b32  	%r1471, %r1469, %r1470;
	add.s32 	%r1472, %r1471, %r1467;
	add.s32 	%r1473, %r1462, %r1318;
	add.s32 	%r1474, %r1472, %r1462;
	shf.l.wrap.b32 	%r1475, %r902, %r902, 25;
	shf.l.wrap.b32 	%r1476, %r902, %r902, 14;
	xor.b32  	%r1477, %r1475, %r1476;
	shr.u32 	%r1478, %r902, 3;
	xor.b32  	%r1479, %r1477, %r1478;
	shf.l.wrap.b32 	%r1480, %r1409, %r1409, 15;
	shf.l.wrap.b32 	%r1481, %r1409, %r1409, 13;
	xor.b32  	%r1482, %r1480, %r1481;
	shr.u32 	%r1483, %r1409, 10;
	xor.b32  	%r1484, %r1482, %r1483;
	add.s32 	%r1485, %r1479, %r864;
	add.s32 	%r1486, %r1485, %r1214;
	add.s32 	%r1487, %r1486, %r1484;
	shf.l.wrap.b32 	%r1488, %r1473, %r1473, 26;
	shf.l.wrap.b32 	%r1489, %r1473, %r1473, 21;
	xor.b32  	%r1490, %r1488, %r1489;
	shf.l.wrap.b32 	%r1491, %r1473, %r1473, 7;
	xor.b32  	%r1492, %r1490, %r1491;
	add.s32 	%r1493, %r1356, %r1492;
	and.b32  	%r1494, %r1434, %r1473;
	not.b32 	%r1495, %r1473;
	and.b32  	%r1496, %r1395, %r1495;
	or.b32  	%r1497, %r1496, %r1494;
	add.s32 	%r1498, %r1493, %r1497;
	ld.const.u32 	%r1499, [K+180];
	add.s32 	%r1500, %r1498, %r1487;
	add.s32 	%r1501, %r1500, %r1499;
	shf.l.wrap.b32 	%r1502, %r1474, %r1474, 30;
	shf.l.wrap.b32 	%r1503, %r1474, %r1474, 19;
	xor.b32  	%r1504, %r1502, %r1503;
	shf.l.wrap.b32 	%r1505, %r1474, %r1474, 10;
	xor.b32  	%r1506, %r1504, %r1505;
	xor.b32  	%r1507, %r1396, %r1435;
	and.b32  	%r1508, %r1507, %r1474;
	and.b32  	%r1509, %r1396, %r1435;
	xor.b32  	%r1510, %r1508, %r1509;
	add.s32 	%r1511, %r1510, %r1506;
	add.s32 	%r1512, %r1501, %r1357;
	add.s32 	%r1513, %r1511, %r1501;
	shf.l.wrap.b32 	%r1514, %r941, %r941, 25;
	shf.l.wrap.b32 	%r1515, %r941, %r941, 14;
	xor.b32  	%r1516, %r1514, %r1515;
	shr.u32 	%r1517, %r941, 3;
	xor.b32  	%r1518, %r1516, %r1517;
	shf.l.wrap.b32 	%r1519, %r1448, %r1448, 15;
	shf.l.wrap.b32 	%r1520, %r1448, %r1448, 13;
	xor.b32  	%r1521, %r1519, %r1520;
	shr.u32 	%r1522, %r1448, 10;
	xor.b32  	%r1523, %r1521, %r1522;
	add.s32 	%r1524, %r1518, %r902;
	add.s32 	%r1525, %r1524, %r1253;
	add.s32 	%r1526, %r1525, %r1523;
	shf.l.wrap.b32 	%r1527, %r1512, %r1512, 26;
	shf.l.wrap.b32 	%r1528, %r1512, %r1512, 21;
	xor.b32  	%r1529, %r1527, %r1528;
	shf.l.wrap.b32 	%r1530, %r1512, %r1512, 7;
	xor.b32  	%r1531, %r1529, %r1530;
	add.s32 	%r1532, %r1395, %r1531;
	and.b32  	%r1533, %r1473, %r1512;
	not.b32 	%r1534, %r1512;
	and.b32  	%r1535, %r1434, %r1534;
	or.b32  	%r1536, %r1535, %r1533;
	add.s32 	%r1537, %r1532, %r1536;
	ld.const.u32 	%r1538, [K+184];
	add.s32 	%r1539, %r1537, %r1526;
	add.s32 	%r1540, %r1539, %r1538;
	shf.l.wrap.b32 	%r1541, %r1513, %r1513, 30;
	shf.l.wrap.b32 	%r1542, %r1513, %r1513, 19;
	xor.b32  	%r1543, %r1541, %r1542;
	shf.l.wrap.b32 	%r1544, %r1513, %r1513, 10;
	xor.b32  	%r1545, %r1543, %r1544;
	xor.b32  	%r1546, %r1435, %r1474;
	and.b32  	%r1547, %r1546, %r1513;
	and.b32  	%r1548, %r1435, %r1474;
	xor.b32  	%r1549, %r1547, %r1548;
	add.s32 	%r1550, %r1549, %r1545;
	add.s32 	%r1551, %r1540, %r1396;
	add.s32 	%r1552, %r1550, %r1540;
	shf.l.wrap.b32 	%r1553, %r980, %r980, 25;
	shf.l.wrap.b32 	%r1554, %r980, %r980, 14;
	xor.b32  	%r1555, %r1553, %r1554;
	shr.u32 	%r1556, %r980, 3;
	xor.b32  	%r1557, %r1555, %r1556;
	shf.l.wrap.b32 	%r1558, %r1487, %r1487, 15;
	shf.l.wrap.b32 	%r1559, %r1487, %r1487, 13;
	xor.b32  	%r1560, %r1558, %r1559;
	shr.u32 	%r1561, %r1487, 10;
	xor.b32  	%r1562, %r1560, %r1561;
	add.s32 	%r1563, %r1557, %r941;
	add.s32 	%r1564, %r1563, %r1292;
	add.s32 	%r1565, %r1564, %r1562;
	shf.l.wrap.b32 	%r1566, %r1551, %r1551, 26;
	shf.l.wrap.b32 	%r1567, %r1551, %r1551, 21;
	xor.b32  	%r1568, %r1566, %r1567;
	shf.l.wrap.b32 	%r1569, %r1551, %r1551, 7;
	xor.b32  	%r1570, %r1568, %r1569;
	add.s32 	%r1571, %r1434, %r1570;
	and.b32  	%r1572, %r1512, %r1551;
	not.b32 	%r1573, %r1551;
	and.b32  	%r1574, %r1473, %r1573;
	or.b32  	%r1575, %r1574, %r1572;
	add.s32 	%r1576, %r1571, %r1575;
	ld.const.u32 	%r1577, [K+188];
	add.s32 	%r1578, %r1576, %r1565;
	add.s32 	%r1579, %r1578, %r1577;
	shf.l.wrap.b32 	%r1580, %r1552, %r1552, 30;
	shf.l.wrap.b32 	%r1581, %r1552, %r1552, 19;
	xor.b32  	%r1582, %r1580, %r1581;
	shf.l.wrap.b32 	%r1583, %r1552, %r1552, 10;
	xor.b32  	%r1584, %r1582, %r1583;
	xor.b32  	%r1585, %r1474, %r1513;
	and.b32  	%r1586, %r1585, %r1552;
	and.b32  	%r1587, %r1474, %r1513;
	xor.b32  	%r1588, %r1586, %r1587;
	add.s32 	%r1589, %r1588, %r1584;
	add.s32 	%r1590, %r1579, %r1435;
	add.s32 	%r1591, %r1589, %r1579;
	shf.l.wrap.b32 	%r1592, %r1019, %r1019, 25;
	shf.l.wrap.b32 	%r1593, %r1019, %r1019, 14;
	xor.b32  	%r1594, %r1592, %r1593;
	shr.u32 	%r1595, %r1019, 3;
	xor.b32  	%r1596, %r1594, %r1595;
	shf.l.wrap.b32 	%r1597, %r1526, %r1526, 15;
	shf.l.wrap.b32 	%r1598, %r1526, %r1526, 13;
	xor.b32  	%r1599, %r1597, %r1598;
	shr.u32 	%r1600, %r1526, 10;
	xor.b32  	%r1601, %r1599, %r1600;
	add.s32 	%r1602, %r1596, %r980;
	add.s32 	%r1603, %r1602, %r1331;
	add.s32 	%r1604, %r1603, %r1601;
	shf.l.wrap.b32 	%r1605, %r1590, %r1590, 26;
	shf.l.wrap.b32 	%r1606, %r1590, %r1590, 21;
	xor.b32  	%r1607, %r1605, %r1606;
	shf.l.wrap.b32 	%r1608, %r1590, %r1590, 7;
	xor.b32  	%r1609, %r1607, %r1608;
	add.s32 	%r1610, %r1473, %r1609;
	and.b32  	%r1611, %r1551, %r1590;
	not.b32 	%r1612, %r1590;
	and.b32  	%r1613, %r1512, %r1612;
	or.b32  	%r1614, %r1613, %r1611;
	add.s32 	%r1615, %r1610, %r1614;
	ld.const.u32 	%r1616, [K+192];
	add.s32 	%r1617, %r1615, %r1604;
	add.s32 	%r1618, %r1617, %r1616;
	shf.l.wrap.b32 	%r1619, %r1591, %r1591, 30;
	shf.l.wrap.b32 	%r1620, %r1591, %r1591, 19;
	xor.b32  	%r1621, %r1619, %r1620;
	shf.l.wrap.b32 	%r1622, %r1591, %r1591, 10;
	xor.b32  	%r1623, %r1621, %r1622;
	xor.b32  	%r1624, %r1513, %r1552;
	and.b32  	%r1625, %r1624, %r1591;
	and.b32  	%r1626, %r1513, %r1552;
	xor.b32  	%r1627, %r1625, %r1626;
	add.s32 	%r1628, %r1627, %r1623;
	add.s32 	%r1629, %r1618, %r1474;
	add.s32 	%r1630, %r1628, %r1618;
	shf.l.wrap.b32 	%r1631, %r1058, %r1058, 25;
	shf.l.wrap.b32 	%r1632, %r1058, %r1058, 14;
	xor.b32  	%r1633, %r1631, %r1632;
	shr.u32 	%r1634, %r1058, 3;
	xor.b32  	%r1635, %r1633, %r1634;
	shf.l.wrap.b32 	%r1636, %r1565, %r1565, 15;
	shf.l.wrap.b32 	%r1637, %r1565, %r1565, 13;
	xor.b32  	%r1638, %r1636, %r1637;
	shr.u32 	%r1639, %r1565, 10;
	xor.b32  	%r1640, %r1638, %r1639;
	add.s32 	%r1641, %r1635, %r1019;
	add.s32 	%r1642, %r1641, %r1370;
	add.s32 	%r1643, %r1642, %r1640;
	shf.l.wrap.b32 	%r1644, %r1629, %r1629, 26;
	shf.l.wrap.b32 	%r1645, %r1629, %r1629, 21;
	xor.b32  	%r1646, %r1644, %r1645;
	shf.l.wrap.b32 	%r1647, %r1629, %r1629, 7;
	xor.b32  	%r1648, %r1646, %r1647;
	add.s32 	%r1649, %r1512, %r1648;
	and.b32  	%r1650, %r1590, %r1629;
	not.b32 	%r1651, %r1629;
	and.b32  	%r1652, %r1551, %r1651;
	or.b32  	%r1653, %r1652, %r1650;
	add.s32 	%r1654, %r1649, %r1653;
	ld.const.u32 	%r1655, [K+196];
	add.s32 	%r1656, %r1654, %r1643;
	add.s32 	%r1657, %r1656, %r1655;
	shf.l.wrap.b32 	%r1658, %r1630, %r1630, 30;
	shf.l.wrap.b32 	%r1659, %r1630, %r1630, 19;
	xor.b32  	%r1660, %r1658, %r1659;
	shf.l.wrap.b32 	%r1661, %r1630, %r1630, 10;
	xor.b32  	%r1662, %r1660, %r1661;
	xor.b32  	%r1663, %r1552, %r1591;
	and.b32  	%r1664, %r1663, %r1630;
	and.b32  	%r1665, %r1552, %r1591;
	xor.b32  	%r1666, %r1664, %r1665;
	add.s32 	%r1667, %r1666, %r1662;
	add.s32 	%r1668, %r1657, %r1513;
	add.s32 	%r1669, %r1667, %r1657;
	shf.l.wrap.b32 	%r1670, %r1097, %r1097, 25;
	shf.l.wrap.b32 	%r1671, %r1097, %r1097, 14;
	xor.b32  	%r1672, %r1670, %r1671;
	shr.u32 	%r1673, %r1097, 3;
	xor.b32  	%r1674, %r1672, %r1673;
	shf.l.wrap.b32 	%r1675, %r1604, %r1604, 15;
	shf.l.wrap.b32 	%r1676, %r1604, %r1604, 13;
	xor.b32  	%r1677, %r1675, %r1676;
	shr.u32 	%r1678, %r1604, 10;
	xor.b32  	%r1679, %r1677, %r1678;
	add.s32 	%r1680, %r1674, %r1058;
	add.s32 	%r1681, %r1680, %r1409;
	add.s32 	%r1682, %r1681, %r1679;
	shf.l.wrap.b32 	%r1683, %r1668, %r1668, 26;
	shf.l.wrap.b32 	%r1684, %r1668, %r1668, 21;
	xor.b32  	%r1685, %r1683, %r1684;
	shf.l.wrap.b32 	%r1686, %r1668, %r1668, 7;
	xor.b32  	%r1687, %r1685, %r1686;
	add.s32 	%r1688, %r1551, %r1687;
	and.b32  	%r1689, %r1629, %r1668;
	not.b32 	%r1690, %r1668;
	and.b32  	%r1691, %r1590, %r1690;
	or.b32  	%r1692, %r1691, %r1689;
	add.s32 	%r1693, %r1688, %r1692;
	ld.const.u32 	%r1694, [K+200];
	add.s32 	%r1695, %r1693, %r1682;
	add.s32 	%r1696, %r1695, %r1694;
	shf.l.wrap.b32 	%r1697, %r1669, %r1669, 30;
	shf.l.wrap.b32 	%r1698, %r1669, %r1669, 19;
	xor.b32  	%r1699, %r1697, %r1698;
	shf.l.wrap.b32 	%r1700, %r1669, %r1669, 10;
	xor.b32  	%r1701, %r1699, %r1700;
	xor.b32  	%r1702, %r1591, %r1630;
	and.b32  	%r1703, %r1702, %r1669;
	and.b32  	%r1704, %r1591, %r1630;
	xor.b32  	%r1705, %r1703, %r1704;
	add.s32 	%r1706, %r1705, %r1701;
	add.s32 	%r1707, %r1696, %r1552;
	add.s32 	%r1708, %r1706, %r1696;
	shf.l.wrap.b32 	%r1709, %r1136, %r1136, 25;
	shf.l.wrap.b32 	%r1710, %r1136, %r1136, 14;
	xor.b32  	%r1711, %r1709, %r1710;
	shr.u32 	%r1712, %r1136, 3;
	xor.b32  	%r1713, %r1711, %r1712;
	shf.l.wrap.b32 	%r1714, %r1643, %r1643, 15;
	shf.l.wrap.b32 	%r1715, %r1643, %r1643, 13;
	xor.b32  	%r1716, %r1714, %r1715;
	shr.u32 	%r1717, %r1643, 10;
	xor.b32  	%r1718, %r1716, %r1717;
	add.s32 	%r1719, %r1713, %r1097;
	add.s32 	%r1720, %r1719, %r1448;
	add.s32 	%r1721, %r1720, %r1718;
	shf.l.wrap.b32 	%r1722, %r1707, %r1707, 26;
	shf.l.wrap.b32 	%r1723, %r1707, %r1707, 21;
	xor.b32  	%r1724, %r1722, %r1723;
	shf.l.wrap.b32 	%r1725, %r1707, %r1707, 7;
	xor.b32  	%r1726, %r1724, %r1725;
	add.s32 	%r1727, %r1590, %r1726;
	and.b32  	%r1728, %r1668, %r1707;
	not.b32 	%r1729, %r1707;
	and.b32  	%r1730, %r1629, %r1729;
	or.b32  	%r1731, %r1730, %r1728;
	add.s32 	%r1732, %r1727, %r1731;
	ld.const.u32 	%r1733, [K+204];
	add.s32 	%r1734, %r1732, %r1721;
	add.s32 	%r1735, %r1734, %r1733;
	shf.l.wrap.b32 	%r1736, %r1708, %r1708, 30;
	shf.l.wrap.b32 	%r1737, %r1708, %r1708, 19;
	xor.b32  	%r1738, %r1736, %r1737;
	shf.l.wrap.b32 	%r1739, %r1708, %r1708, 10;
	xor.b32  	%r1740, %r1738, %r1739;
	xor.b32  	%r1741, %r1630, %r1669;
	and.b32  	%r1742, %r1741, %r1708;
	and.b32  	%r1743, %r1630, %r1669;
	xor.b32  	%r1744, %r1742, %r1743;
	add.s32 	%r1745, %r1744, %r1740;
	add.s32 	%r1746, %r1735, %r1591;
	add.s32 	%r1747, %r1745, %r1735;
	shf.l.wrap.b32 	%r1748, %r1175, %r1175, 25;
	shf.l.wrap.b32 	%r1749, %r1175, %r1175, 14;
	xor.b32  	%r1750, %r1748, %r1749;
	shr.u32 	%r1751, %r1175, 3;
	xor.b32  	%r1752, %r1750, %r1751;
	shf.l.wrap.b32 	%r1753, %r1682, %r1682, 15;
	shf.l.wrap.b32 	%r1754, %r1682, %r1682, 13;
	xor.b32  	%r1755, %r1753, %r1754;
	shr.u32 	%r1756, %r1682, 10;
	xor.b32  	%r1757, %r1755, %r1756;
	add.s32 	%r1758, %r1752, %r1136;
	add.s32 	%r1759, %r1758, %r1487;
	add.s32 	%r1760, %r1759, %r1757;
	shf.l.wrap.b32 	%r1761, %r1746, %r1746, 26;
	shf.l.wrap.b32 	%r1762, %r1746, %r1746, 21;
	xor.b32  	%r1763, %r1761, %r1762;
	shf.l.wrap.b32 	%r1764, %r1746, %r1746, 7;
	xor.b32  	%r1765, %r1763, %r1764;
	add.s32 	%r1766, %r1629, %r1765;
	and.b32  	%r1767, %r1707, %r1746;
	not.b32 	%r1768, %r1746;
	and.b32  	%r1769, %r1668, %r1768;
	or.b32  	%r1770, %r1769, %r1767;
	add.s32 	%r1771, %r1766, %r1770;
	ld.const.u32 	%r1772, [K+208];
	add.s32 	%r1773, %r1771, %r1760;
	add.s32 	%r1774, %r1773, %r1772;
	shf.l.wrap.b32 	%r1775, %r1747, %r1747, 30;
	shf.l.wrap.b32 	%r1776, %r1747, %r1747, 19;
	xor.b32  	%r1777, %r1775, %r1776;
	shf.l.wrap.b32 	%r1778, %r1747, %r1747, 10;
	xor.b32  	%r1779, %r1777, %r1778;
	xor.b32  	%r1780, %r1669, %r1708;
	and.b32  	%r1781, %r1780, %r1747;
	and.b32  	%r1782, %r1669, %r1708;
	xor.b32  	%r1783, %r1781, %r1782;
	add.s32 	%r1784, %r1783, %r1779;
	add.s32 	%r1785, %r1774, %r1630;
	add.s32 	%r1786, %r1784, %r1774;
	shf.l.wrap.b32 	%r1787, %r1214, %r1214, 25;
	shf.l.wrap.b32 	%r1788, %r1214, %r1214, 14;
	xor.b32  	%r1789, %r1787, %r1788;
	shr.u32 	%r1790, %r1214, 3;
	xor.b32  	%r1791, %r1789, %r1790;
	shf.l.wrap.b32 	%r1792, %r1721, %r1721, 15;
	shf.l.wrap.b32 	%r1793, %r1721, %r1721, 13;
	xor.b32  	%r1794, %r1792, %r1793;
	shr.u32 	%r1795, %r1721, 10;
	xor.b32  	%r1796, %r1794, %r1795;
	add.s32 	%r1797, %r1791, %r1175;
	add.s32 	%r1798, %r1797, %r1526;
	add.s32 	%r1799, %r1798, %r1796;
	shf.l.wrap.b32 	%r1800, %r1785, %r1785, 26;
	shf.l.wrap.b32 	%r1801, %r1785, %r1785, 21;
	xor.b32  	%r1802, %r1800, %r1801;
	shf.l.wrap.b32 	%r1803, %r1785, %r1785, 7;
	xor.b32  	%r1804, %r1802, %r1803;
	add.s32 	%r1805, %r1668, %r1804;
	and.b32  	%r1806, %r1746, %r1785;
	not.b32 	%r1807, %r1785;
	and.b32  	%r1808, %r1707, %r1807;
	or.b32  	%r1809, %r1808, %r1806;
	add.s32 	%r1810, %r1805, %r1809;
	ld.const.u32 	%r1811, [K+212];
	add.s32 	%r1812, %r1810, %r1799;
	add.s32 	%r1813, %r1812, %r1811;
	shf.l.wrap.b32 	%r1814, %r1786, %r1786, 30;
	shf.l.wrap.b32 	%r1815, %r1786, %r1786, 19;
	xor.b32  	%r1816, %r1814, %r1815;
	shf.l.wrap.b32 	%r1817, %r1786, %r1786, 10;
	xor.b32  	%r1818, %r1816, %r1817;
	xor.b32  	%r1819, %r1708, %r1747;
	and.b32  	%r1820, %r1819, %r1786;
	and.b32  	%r1821, %r1708, %r1747;
	xor.b32  	%r1822, %r1820, %r1821;
	add.s32 	%r1823, %r1822, %r1818;
	add.s32 	%r1824, %r1813, %r1669;
	add.s32 	%r1825, %r1823, %r1813;
	shf.l.wrap.b32 	%r1826, %r1253, %r1253, 25;
	shf.l.wrap.b32 	%r1827, %r1253, %r1253, 14;
	xor.b32  	%r1828, %r1826, %r1827;
	shr.u32 	%r1829, %r1253, 3;
	xor.b32  	%r1830, %r1828, %r1829;
	shf.l.wrap.b32 	%r1831, %r1760, %r1760, 15;
	shf.l.wrap.b32 	%r1832, %r1760, %r1760, 13;
	xor.b32  	%r1833, %r1831, %r1832;
	shr.u32 	%r1834, %r1760, 10;
	xor.b32  	%r1835, %r1833, %r1834;
	add.s32 	%r1836, %r1830, %r1214;
	add.s32 	%r1837, %r1836, %r1565;
	add.s32 	%r1838, %r1837, %r1835;
	shf.l.wrap.b32 	%r1839, %r1824, %r1824, 26;
	shf.l.wrap.b32 	%r1840, %r1824, %r1824, 21;
	xor.b32  	%r1841, %r1839, %r1840;
	shf.l.wrap.b32 	%r1842, %r1824, %r1824, 7;
	xor.b32  	%r1843, %r1841, %r1842;
	add.s32 	%r1844, %r1707, %r1843;
	and.b32  	%r1845, %r1785, %r1824;
	not.b32 	%r1846, %r1824;
	and.b32  	%r1847, %r1746, %r1846;
	or.b32  	%r1848, %r1847, %r1845;
	add.s32 	%r1849, %r1844, %r1848;
	ld.const.u32 	%r1850, [K+216];
	add.s32 	%r1851, %r1849, %r1838;
	add.s32 	%r1852, %r1851, %r1850;
	shf.l.wrap.b32 	%r1853, %r1825, %r1825, 30;
	shf.l.wrap.b32 	%r1854, %r1825, %r1825, 19;
	xor.b32  	%r1855, %r1853, %r1854;
	shf.l.wrap.b32 	%r1856, %r1825, %r1825, 10;
	xor.b32  	%r1857, %r1855, %r1856;
	xor.b32  	%r1858, %r1747, %r1786;
	and.b32  	%r1859, %r1858, %r1825;
	and.b32  	%r1860, %r1747, %r1786;
	xor.b32  	%r1861, %r1859, %r1860;
	add.s32 	%r1862, %r1861, %r1857;
	add.s32 	%r1863, %r1852, %r1708;
	add.s32 	%r1864, %r1862, %r1852;
	shf.l.wrap.b32 	%r1865, %r1292, %r1292, 25;
	shf.l.wrap.b32 	%r1866, %r1292, %r1292, 14;
	xor.b32  	%r1867, %r1865, %r1866;
	shr.u32 	%r1868, %r1292, 3;
	xor.b32  	%r1869, %r1867, %r1868;
	shf.l.wrap.b32 	%r1870, %r1799, %r1799, 15;
	shf.l.wrap.b32 	%r1871, %r1799, %r1799, 13;
	xor.b32  	%r1872, %r1870, %r1871;
	shr.u32 	%r1873, %r1799, 10;
	xor.b32  	%r1874, %r1872, %r1873;
	add.s32 	%r1875, %r1869, %r1253;
	add.s32 	%r1876, %r1875, %r1604;
	add.s32 	%r1877, %r1876, %r1874;
	shf.l.wrap.b32 	%r1878, %r1863, %r1863, 26;
	shf.l.wrap.b32 	%r1879, %r1863, %r1863, 21;
	xor.b32  	%r1880, %r1878, %r1879;
	shf.l.wrap.b32 	%r1881, %r1863, %r1863, 7;
	xor.b32  	%r1882, %r1880, %r1881;
	add.s32 	%r1883, %r1746, %r1882;
	and.b32  	%r1884, %r1824, %r1863;
	not.b32 	%r1885, %r1863;
	and.b32  	%r1886, %r1785, %r1885;
	or.b32  	%r1887, %r1886, %r1884;
	add.s32 	%r1888, %r1883, %r1887;
	ld.const.u32 	%r1889, [K+220];
	add.s32 	%r1890, %r1888, %r1877;
	add.s32 	%r1891, %r1890, %r1889;
	shf.l.wrap.b32 	%r1892, %r1864, %r1864, 30;
	shf.l.wrap.b32 	%r1893, %r1864, %r1864, 19;
	xor.b32  	%r1894, %r1892, %r1893;
	shf.l.wrap.b32 	%r1895, %r1864, %r1864, 10;
	xor.b32  	%r1896, %r1894, %r1895;
	xor.b32  	%r1897, %r1786, %r1825;
	and.b32  	%r1898, %r1897, %r1864;
	and.b32  	%r1899, %r1786, %r1825;
	xor.b32  	%r1900, %r1898, %r1899;
	add.s32 	%r1901, %r1900, %r1896;
	add.s32 	%r1902, %r1891, %r1747;
	add.s32 	%r1903, %r1901, %r1891;
	shf.l.wrap.b32 	%r1904, %r1331, %r1331, 25;
	shf.l.wrap.b32 	%r1905, %r1331, %r1331, 14;
	xor.b32  	%r1906, %r1904, %r1905;
	shr.u32 	%r1907, %r1331, 3;
	xor.b32  	%r1908, %r1906, %r1907;
	shf.l.wrap.b32 	%r1909, %r1838, %r1838, 15;
	shf.l.wrap.b32 	%r1910, %r1838, %r1838, 13;
	xor.b32  	%r1911, %r1909, %r1910;
	shr.u32 	%r1912, %r1838, 10;
	xor.b32  	%r1913, %r1911, %r1912;
	add.s32 	%r1914, %r1908, %r1292;
	add.s32 	%r1915, %r1914, %r1643;
	add.s32 	%r1916, %r1915, %r1913;
	shf.l.wrap.b32 	%r1917, %r1902, %r1902, 26;
	shf.l.wrap.b32 	%r1918, %r1902, %r1902, 21;
	xor.b32  	%r1919, %r1917, %r1918;
	shf.l.wrap.b32 	%r1920, %r1902, %r1902, 7;
	xor.b32  	%r1921, %r1919, %r1920;
	add.s32 	%r1922, %r1785, %r1921;
	and.b32  	%r1923, %r1863, %r1902;
	not.b32 	%r1924, %r1902;
	and.b32  	%r1925, %r1824, %r1924;
	or.b32  	%r1926, %r1925, %r1923;
	add.s32 	%r1927, %r1922, %r1926;
	ld.const.u32 	%r1928, [K+224];
	add.s32 	%r1929, %r1927, %r1916;
	add.s32 	%r1930, %r1929, %r1928;
	shf.l.wrap.b32 	%r1931, %r1903, %r1903, 30;
	shf.l.wrap.b32 	%r1932, %r1903, %r1903, 19;
	xor.b32  	%r1933, %r1931, %r1932;
	shf.l.wrap.b32 	%r1934, %r1903, %r1903, 10;
	xor.b32  	%r1935, %r1933, %r1934;
	xor.b32  	%r1936, %r1825, %r1864;
	and.b32  	%r1937, %r1936, %r1903;
	and.b32  	%r1938, %r1825, %r1864;
	xor.b32  	%r1939, %r1937, %r1938;
	add.s32 	%r1940, %r1939, %r1935;
	add.s32 	%r1941, %r1930, %r1786;
	add.s32 	%r1942, %r1940, %r1930;
	shf.l.wrap.b32 	%r1943, %r1370, %r1370, 25;
	shf.l.wrap.b32 	%r1944, %r1370, %r1370, 14;
	xor.b32  	%r1945, %r1943, %r1944;
	shr.u32 	%r1946, %r1370, 3;
	xor.b32  	%r1947, %r1945, %r1946;
	shf.l.wrap.b32 	%r1948, %r1877, %r1877, 15;
	shf.l.wrap.b32 	%r1949, %r1877, %r1877, 13;
	xor.b32  	%r1950, %r1948, %r1949;
	shr.u32 	%r1951, %r1877, 10;
	xor.b32  	%r1952, %r1950, %r1951;
	add.s32 	%r1953, %r1947, %r1331;
	add.s32 	%r1954, %r1953, %r1682;
	add.s32 	%r1955, %r1954, %r1952;
	shf.l.wrap.b32 	%r1956, %r1941, %r1941, 26;
	shf.l.wrap.b32 	%r1957, %r1941, %r1941, 21;
	xor.b32  	%r1958, %r1956, %r1957;
	shf.l.wrap.b32 	%r1959, %r1941, %r1941, 7;
	xor.b32  	%r1960, %r1958, %r1959;
	add.s32 	%r1961, %r1824, %r1960;
	and.b32  	%r1962, %r1902, %r1941;
	not.b32 	%r1963, %r1941;
	and.b32  	%r1964, %r1863, %r1963;
	or.b32  	%r1965, %r1964, %r1962;
	add.s32 	%r1966, %r1961, %r1965;
	ld.const.u32 	%r1967, [K+228];
	add.s32 	%r1968, %r1966, %r1955;
	add.s32 	%r1969, %r1968, %r1967;
	shf.l.wrap.b32 	%r1970, %r1942, %r1942, 30;
	shf.l.wrap.b32 	%r1971, %r1942, %r1942, 19;
	xor.b32  	%r1972, %r1970, %r1971;
	shf.l.wrap.b32 	%r1973, %r1942, %r1942, 10;
	xor.b32  	%r1974, %r1972, %r1973;
	xor.b32  	%r1975, %r1864, %r1903;
	and.b32  	%r1976, %r1975, %r1942;
	and.b32  	%r1977, %r1864, %r1903;
	xor.b32  	%r1978, %r1976, %r1977;
	add.s32 	%r1979, %r1978, %r1974;
	add.s32 	%r1980, %r1969, %r1825;
	add.s32 	%r1981, %r1979, %r1969;
	shf.l.wrap.b32 	%r1982, %r1409, %r1409, 25;
	shf.l.wrap.b32 	%r1983, %r1409, %r1409, 14;
	xor.b32  	%r1984, %r1982, %r1983;
	shr.u32 	%r1985, %r1409, 3;
	xor.b32  	%r1986, %r1984, %r1985;
	shf.l.wrap.b32 	%r1987, %r1916, %r1916, 15;
	shf.l.wrap.b32 	%r1988, %r1916, %r1916, 13;
	xor.b32  	%r1989, %r1987, %r1988;
	shr.u32 	%r1990, %r1916, 10;
	xor.b32  	%r1991, %r1989, %r1990;
	add.s32 	%r1992, %r1986, %r1370;
	add.s32 	%r1993, %r1992, %r1721;
	add.s32 	%r1994, %r1993, %r1991;
	shf.l.wrap.b32 	%r1995, %r1980, %r1980, 26;
	shf.l.wrap.b32 	%r1996, %r1980, %r1980, 21;
	xor.b32  	%r1997, %r1995, %r1996;
	shf.l.wrap.b32 	%r1998, %r1980, %r1980, 7;
	xor.b32  	%r1999, %r1997, %r1998;
	add.s32 	%r2000, %r1863, %r1999;
	and.b32  	%r2001, %r1941, %r1980;
	not.b32 	%r2002, %r1980;
	and.b32  	%r2003, %r1902, %r2002;
	or.b32  	%r2004, %r2003, %r2001;
	add.s32 	%r2005, %r2000, %r2004;
	ld.const.u32 	%r2006, [K+232];
	add.s32 	%r2007, %r2005, %r1994;
	add.s32 	%r2008, %r2007, %r2006;
	shf.l.wrap.b32 	%r2009, %r1981, %r1981, 30;
	shf.l.wrap.b32 	%r2010, %r1981, %r1981, 19;
	xor.b32  	%r2011, %r2009, %r2010;
	shf.l.wrap.b32 	%r2012, %r1981, %r1981, 10;
	xor.b32  	%r2013, %r2011, %r2012;
	xor.b32  	%r2014, %r1903, %r1942;
	and.b32  	%r2015, %r2014, %r1981;
	and.b32  	%r2016, %r1903, %r1942;
	xor.b32  	%r2017, %r2015, %r2016;
	add.s32 	%r2018, %r2017, %r2013;
	add.s32 	%r2019, %r2008, %r1864;
	add.s32 	%r2020, %r2018, %r2008;
	shf.l.wrap.b32 	%r2021, %r1448, %r1448, 25;
	shf.l.wrap.b32 	%r2022, %r1448, %r1448, 14;
	xor.b32  	%r2023, %r2021, %r2022;
	shr.u32 	%r2024, %r1448, 3;
	xor.b32  	%r2025, %r2023, %r2024;
	shf.l.wrap.b32 	%r2026, %r1955, %r1955, 15;
	shf.l.wrap.b32 	%r2027, %r1955, %r1955, 13;
	xor.b32  	%r2028, %r2026, %r2027;
	shr.u32 	%r2029, %r1955, 10;
	xor.b32  	%r2030, %r2028, %r2029;
	add.s32 	%r2031, %r2025, %r1409;
	add.s32 	%r2032, %r2031, %r1760;
	add.s32 	%r2033, %r2032, %r2030;
	shf.l.wrap.b32 	%r2034, %r2019, %r2019, 26;
	shf.l.wrap.b32 	%r2035, %r2019, %r2019, 21;
	xor.b32  	%r2036, %r2034, %r2035;
	shf.l.wrap.b32 	%r2037, %r2019, %r2019, 7;
	xor.b32  	%r2038, %r2036, %r2037;
	add.s32 	%r2039, %r1902, %r2038;
	and.b32  	%r2040, %r1980, %r2019;
	not.b32 	%r2041, %r2019;
	and.b32  	%r2042, %r1941, %r2041;
	or.b32  	%r2043, %r2042, %r2040;
	add.s32 	%r2044, %r2039, %r2043;
	ld.const.u32 	%r2045, [K+236];
	add.s32 	%r2046, %r2044, %r2033;
	add.s32 	%r2047, %r2046, %r2045;
	shf.l.wrap.b32 	%r2048, %r2020, %r2020, 30;
	shf.l.wrap.b32 	%r2049, %r2020, %r2020, 19;
	xor.b32  	%r2050, %r2048, %r2049;
	shf.l.wrap.b32 	%r2051, %r2020, %r2020, 10;
	xor.b32  	%r2052, %r2050, %r2051;
	xor.b32  	%r2053, %r1942, %r1981;
	and.b32  	%r2054, %r2053, %r2020;
	and.b32  	%r2055, %r1942, %r1981;
	xor.b32  	%r2056, %r2054, %r2055;
	add.s32 	%r2057, %r2056, %r2052;
	add.s32 	%r2058, %r2047, %r1903;
	add.s32 	%r2059, %r2057, %r2047;
	shf.l.wrap.b32 	%r2060, %r1487, %r1487, 25;
	shf.l.wrap.b32 	%r2061, %r1487, %r1487, 14;
	xor.b32  	%r2062, %r2060, %r2061;
	shr.u32 	%r2063, %r1487, 3;
	xor.b32  	%r2064, %r2062, %r2063;
	shf.l.wrap.b32 	%r2065, %r1994, %r1994, 15;
	shf.l.wrap.b32 	%r2066, %r1994, %r1994, 13;
	xor.b32  	%r2067, %r2065, %r2066;
	shr.u32 	%r2068, %r1994, 10;
	xor.b32  	%r2069, %r2067, %r2068;
	add.s32 	%r2070, %r2064, %r1448;
	add.s32 	%r2071, %r2070, %r1799;
	add.s32 	%r2072, %r2071, %r2069;
	shf.l.wrap.b32 	%r2073, %r2058, %r2058, 26;
	shf.l.wrap.b32 	%r2074, %r2058, %r2058, 21;
	xor.b32  	%r2075, %r2073, %r2074;
	shf.l.wrap.b32 	%r2076, %r2058, %r2058, 7;
	xor.b32  	%r2077, %r2075, %r2076;
	add.s32 	%r2078, %r1941, %r2077;
	and.b32  	%r2079, %r2019, %r2058;
	not.b32 	%r2080, %r2058;
	and.b32  	%r2081, %r1980, %r2080;
	or.b32  	%r2082, %r2081, %r2079;
	add.s32 	%r2083, %r2078, %r2082;
	ld.const.u32 	%r2084, [K+240];
	add.s32 	%r2085, %r2083, %r2072;
	add.s32 	%r2086, %r2085, %r2084;
	shf.l.wrap.b32 	%r2087, %r2059, %r2059, 30;
	shf.l.wrap.b32 	%r2088, %r2059, %r2059, 19;
	xor.b32  	%r2089, %r2087, %r2088;
	shf.l.wrap.b32 	%r2090, %r2059, %r2059, 10;
	xor.b32  	%r2091, %r2089, %r2090;
	xor.b32  	%r2092, %r1981, %r2020;
	and.b32  	%r2093, %r2092, %r2059;
	and.b32  	%r2094, %r1981, %r2020;
	xor.b32  	%r2095, %r2093, %r2094;
	add.s32 	%r2096, %r2095, %r2091;
	add.s32 	%r2097, %r2086, %r1942;
	add.s32 	%r2098, %r2096, %r2086;
	shf.l.wrap.b32 	%r2099, %r1526, %r1526, 25;
	shf.l.wrap.b32 	%r2100, %r1526, %r1526, 14;
	xor.b32  	%r2101, %r2099, %r2100;
	shr.u32 	%r2102, %r1526, 3;
	xor.b32  	%r2103, %r2101, %r2102;
	shf.l.wrap.b32 	%r2104, %r2033, %r2033, 15;
	shf.l.wrap.b32 	%r2105, %r2033, %r2033, 13;
	xor.b32  	%r2106, %r2104, %r2105;
	shr.u32 	%r2107, %r2033, 10;
	xor.b32  	%r2108, %r2106, %r2107;
	add.s32 	%r2109, %r2103, %r1487;
	add.s32 	%r2110, %r2109, %r1838;
	add.s32 	%r2111, %r2110, %r2108;
	shf.l.wrap.b32 	%r2112, %r2097, %r2097, 26;
	shf.l.wrap.b32 	%r2113, %r2097, %r2097, 21;
	xor.b32  	%r2114, %r2112, %r2113;
	shf.l.wrap.b32 	%r2115, %r2097, %r2097, 7;
	xor.b32  	%r2116, %r2114, %r2115;
	add.s32 	%r2117, %r1980, %r2116;
	and.b32  	%r2118, %r2058, %r2097;
	not.b32 	%r2119, %r2097;
	and.b32  	%r2120, %r2019, %r2119;
	or.b32  	%r2121, %r2120, %r2118;
	add.s32 	%r2122, %r2117, %r2121;
	ld.const.u32 	%r2123, [K+244];
	add.s32 	%r2124, %r2122, %r2111;
	add.s32 	%r2125, %r2124, %r2123;
	shf.l.wrap.b32 	%r2126, %r2098, %r2098, 30;
	shf.l.wrap.b32 	%r2127, %r2098, %r2098, 19;
	xor.b32  	%r2128, %r2126, %r2127;
	shf.l.wrap.b32 	%r2129, %r2098, %r2098, 10;
	xor.b32  	%r2130, %r2128, %r2129;
	xor.b32  	%r2131, %r2020, %r2059;
	and.b32  	%r2132, %r2131, %r2098;
	and.b32  	%r2133, %r2020, %r2059;
	xor.b32  	%r2134, %r2132, %r2133;
	add.s32 	%r2135, %r2134, %r2130;
	add.s32 	%r2136, %r2125, %r1981;
	add.s32 	%r2137, %r2135, %r2125;
	shf.l.wrap.b32 	%r2138, %r1565, %r1565, 25;
	shf.l.wrap.b32 	%r2139, %r1565, %r1565, 14;
	xor.b32  	%r2140, %r2138, %r2139;
	shr.u32 	%r2141, %r1565, 3;
	xor.b32  	%r2142, %r2140, %r2141;
	shf.l.wrap.b32 	%r2143, %r2072, %r2072, 15;
	shf.l.wrap.b32 	%r2144, %r2072, %r2072, 13;
	xor.b32  	%r2145, %r2143, %r2144;
	shr.u32 	%r2146, %r2072, 10;
	xor.b32  	%r2147, %r2145, %r2146;
	add.s32 	%r2148, %r2142, %r1526;
	add.s32 	%r2149, %r2148, %r1877;
	add.s32 	%r2150, %r2149, %r2147;
	shf.l.wrap.b32 	%r2151, %r2136, %r2136, 26;
	shf.l.wrap.b32 	%r2152, %r2136, %r2136, 21;
	xor.b32  	%r2153, %r2151, %r2152;
	shf.l.wrap.b32 	%r2154, %r2136, %r2136, 7;
	xor.b32  	%r2155, %r2153, %r2154;
	add.s32 	%r2156, %r2019, %r2155;
	and.b32  	%r2157, %r2097, %r2136;
	not.b32 	%r2158, %r2136;
	and.b32  	%r2159, %r2058, %r2158;
	or.b32  	%r2160, %r2159, %r2157;
	add.s32 	%r2161, %r2156, %r2160;
	ld.const.u32 	%r2162, [K+248];
	add.s32 	%r2163, %r2161, %r2150;
	add.s32 	%r2164, %r2163, %r2162;
	shf.l.wrap.b32 	%r2165, %r2137, %r2137, 30;
	shf.l.wrap.b32 	%r2166, %r2137, %r2137, 19;
	xor.b32  	%r2167, %r2165, %r2166;
	shf.l.wrap.b32 	%r2168, %r2137, %r2137, 10;
	xor.b32  	%r2169, %r2167, %r2168;
	xor.b32  	%r2170, %r2059, %r2098;
	and.b32  	%r2171, %r2170, %r2137;
	and.b32  	%r2172, %r2059, %r2098;
	xor.b32  	%r2173, %r2171, %r2172;
	add.s32 	%r2174, %r2173, %r2169;
	add.s32 	%r2175, %r2164, %r2020;
	add.s32 	%r2176, %r2174, %r2164;
	shf.l.wrap.b32 	%r2177, %r1604, %r1604, 25;
	shf.l.wrap.b32 	%r2178, %r1604, %r1604, 14;
	xor.b32  	%r2179, %r2177, %r2178;
	shr.u32 	%r2180, %r1604, 3;
	xor.b32  	%r2181, %r2179, %r2180;
	shf.l.wrap.b32 	%r2182, %r2111, %r2111, 15;
	shf.l.wrap.b32 	%r2183, %r2111, %r2111, 13;
	xor.b32  	%r2184, %r2182, %r2183;
	shr.u32 	%r2185, %r2111, 10;
	xor.b32  	%r2186, %r2184, %r2185;
	add.s32 	%r2187, %r2181, %r1565;
	add.s32 	%r2188, %r2187, %r1916;
	add.s32 	%r2189, %r2188, %r2186;
	shf.l.wrap.b32 	%r2190, %r2175, %r2175, 26;
	shf.l.wrap.b32 	%r2191, %r2175, %r2175, 21;
	xor.b32  	%r2192, %r2190, %r2191;
	shf.l.wrap.b32 	%r2193, %r2175, %r2175, 7;
	xor.b32  	%r2194, %r2192, %r2193;
	add.s32 	%r2195, %r2058, %r2194;
	and.b32  	%r2196, %r2136, %r2175;
	not.b32 	%r2197, %r2175;
	and.b32  	%r2198, %r2097, %r2197;
	or.b32  	%r2199, %r2198, %r2196;
	add.s32 	%r2200, %r2195, %r2199;
	ld.const.u32 	%r2201, [K+252];
	add.s32 	%r2202, %r2200, %r2189;
	add.s32 	%r2203, %r2202, %r2201;
	shf.l.wrap.b32 	%r2204, %r2176, %r2176, 30;
	shf.l.wrap.b32 	%r2205, %r2176, %r2176, 19;
	xor.b32  	%r2206, %r2204, %r2205;
	shf.l.wrap.b32 	%r2207, %r2176, %r2176, 10;
	xor.b32  	%r2208, %r2206, %r2207;
	xor.b32  	%r2209, %r2098, %r2137;
	and.b32  	%r2210, %r2209, %r2176;
	and.b32  	%r2211, %r2098, %r2137;
	xor.b32  	%r2212, %r2210, %r2211;
	add.s32 	%r2213, %r2212, %r2208;
	add.s32 	%r2214, %r2203, %r2059;
	add.s32 	%r2215, %r2213, %r2203;
	add.s32 	%r3, %r2215, %r16;
	add.s32 	%r2226, %r2176, %r17;
	add.s32 	%r5, %r2137, %r18;
	add.s32 	%r6, %r2098, %r19;
	add.s32 	%r7, %r2214, %r20;
	add.s32 	%r8, %r2175, %r21;
	add.s32 	%r9, %r2136, %r22;
	add.s32 	%r10, %r2097, %r23;
	setp.eq.s32 	%p3, %r3, 0;
	@%p3 bra 	$L__BB0_4;
	clz.b32 	%r2227, %r3;
	bra.uni 	$L__BB0_12;
$L__BB0_4:
	setp.ne.s32 	%p4, %r2226, 0;
	mov.b32 	%r2225, 32;
	@%p4 bra 	$L__BB0_11;
	setp.ne.s32 	%p5, %r5, 0;
	mov.b32 	%r2225, 64;
	mov.u32 	%r2226, %r5;
	@%p5 bra 	$L__BB0_11;
	setp.ne.s32 	%p6, %r6, 0;
	mov.b32 	%r2225, 96;
	mov.u32 	%r2226, %r6;
	@%p6 bra 	$L__BB0_11;
	setp.ne.s32 	%p7, %r7, 0;
	mov.b32 	%r2225, 128;
	mov.u32 	%r2226, %r7;
	@%p7 bra 	$L__BB0_11;
	setp.ne.s32 	%p8, %r8, 0;
	mov.b32 	%r2225, 160;
	mov.u32 	%r2226, %r8;
	@%p8 bra 	$L__BB0_11;
	setp.ne.s32 	%p9, %r9, 0;
	mov.b32 	%r2225, 192;
	mov.u32 	%r2226, %r9;
	@%p9 bra 	$L__BB0_11;
	setp.eq.s32 	%p10, %r10, 0;
	mov.b32 	%r2225, 224;
	mov.b32 	%r2227, 256;
	mov.u32 	%r2226, %r10;
	@%p10 bra 	$L__BB0_12;
$L__BB0_11:
	clz.b32 	%r2224, %r2226;
	add.s32 	%r2227, %r2224, %r2225;
$L__BB0_12:
	setp.lt.u32 	%p11, %r2227, %r24;
	@%p11 bra 	$L__BB0_14;
	ld.param.u64 	%rd15, [mine_sha256_param_13];
	cvt.u64.u32 	%rd8, %r2227;
	shl.b64 	%rd9, %rd8, 32;
	cvt.u64.u32 	%rd10, %r2;
	or.b64  	%rd11, %rd9, %rd10;
	cvta.to.global.u64 	%rd12, %rd15;
	atom.global.max.u64 	%rd13, [%rd12], %rd11;
$L__BB0_14:
	ret;

}


// ===== COMPILED SASS (sm_100) =====

	.target	sm_100

	.elftype	@"ET_EXEC"


//--------------------- .note.nv.tkinfo           --------------------------
	.section	.note.nv.tkinfo,"",@"SHT_NOTE"
	.sectionflags	@"SHF_NOTE_NV_TKINFO"
	.tkinfo
        /*0018*/ 	.word	0x00000002
        /*0030*/ 	.string	""
        /*0030*/ 	.string	"ptxas"
        /*0030*/ 	.string	"Cuda compilation tools, release 13.0, V13.0.88"
        /*0030*/ 	.string	"Build cuda_13.0.r13.0/compiler.36424714_0"
        /*0030*/ 	.string	"-arch sm_100 -m 64 "



//--------------------- .note.nv.cuinfo           --------------------------
	.section	.note.nv.cuinfo,"",@"SHT_NOTE"
	.sectionflags	@"SHF_NOTE_NV_CUINFO"
        /*0018*/ 	.short	0x0002
        /*001a*/ 	.short	0x0064
        /*001c*/ 	.short	0x0082
	.zero		2


//--------------------- .nv.info                  --------------------------
	.section	.nv.info,"",@"SHT_CUDA_INFO"
	.align	4


	//----- nvinfo : EIATTR_REGCOUNT
	.align		4
        /*0000*/ 	.byte	0x04, 0x2f
        /*0002*/ 	.short	(.L_2 - .L_1)
	.align		4
.L_1:
        /*0004*/ 	.word	index@(mine_sha256)
        /*0008*/ 	.word	0x00000024


	//----- nvinfo : EIATTR_FRAME_SIZE
	.align		4
.L_2:
        /*000c*/ 	.byte	0x04, 0x11
        /*000e*/ 	.short	(.L_4 - .L_3)
	.align		4
.L_3:
        /*0010*/ 	.word	index@(mine_sha256)
        /*0014*/ 	.word	0x00000000


	//----- nvinfo : EIATTR_MIN_STACK_SIZE
	.align		4
.L_4:
        /*0018*/ 	.byte	0x04, 0x12
        /*001a*/ 	.short	(.L_6 - .L_5)
	.align		4
.L_5:
        /*001c*/ 	.word	index@(mine_sha256)
        /*0020*/ 	.word	0x00000000
.L_6:


//--------------------- .nv.compat                --------------------------
	.section	.nv.compat,"",@"SHT_CUDA_COMPAT_INFO"
	.align	4
        /*0000*/ 	.byte	0x02, 0x09, 0x00, 0x00, 0x02, 0x02, 0x01, 0x00, 0x02, 0x05, 0x05, 0x00, 0x03, 0x07, 0x01, 0x01
        /*0010*/ 	.byte	0x02, 0x03, 0x00, 0x00, 0x02, 0x06, 0x01, 0x00, 0x04, 0x0b, 0x08, 0x00, 0x09, 0x00, 0x00, 0x00
        /*0020*/ 	.byte	0x00, 0x00, 0x00, 0x00


//--------------------- .nv.info.mine_sha256      --------------------------
	.section	.nv.info.mine_sha256,"",@"SHT_CUDA_INFO"
	.sectionflags	@""
	.align	4


	//----- nvinfo : EIATTR_CUDA_API_VERSION
	.align		4
        /*0000*/ 	.byte	0x04, 0x37
        /*0002*/ 	.short	(.L_8 - .L_7)
.L_7:
        /*0004*/ 	.word	0x00000082


	//----- nvinfo : EIATTR_KPARAM_INFO
	.align		4
.L_8:
        /*0008*/ 	.byte	0x04, 0x17
        /*000a*/ 	.short	(.L_10 - .L_9)
.L_9:
        /*000c*/ 	.word	0x00000000
        /*0010*/ 	.short	0x000d
        /*0012*/ 	.short	0x0038
        /*0014*/ 	.byte	0x00, 0xf5, 0x21, 0x00


	//----- nvinfo : EIATTR_KPARAM_INFO
	.align		4
.L_10:
        /*0018*/ 	.byte	0x04, 0x17
        /*001a*/ 	.short	(.L_12 - .L_11)
.L_11:
        /*001c*/ 	.word	0x00000000
        /*0020*/ 	.short	0x000c
        /*0022*/ 	.short	0x0034
        /*0024*/ 	.byte	0x00, 0xf0, 0x11, 0x00


	//----- nvinfo : EIATTR_KPARAM_INFO
	.align		4
.L_12:
        /*0028*/ 	.byte	0x04, 0x17
        /*002a*/ 	.short	(.L_14 - .L_13)
.L_13:
        /*002c*/ 	.word	0x00000000
        /*0030*/ 	.short	0x000b
        /*0032*/ 	.short	0x0030
        /*0034*/ 	.byte	0x00, 0xf0, 0x11, 0x00


	//----- nvinfo : EIATTR_KPARAM_INFO
	.align		4
.L_14:
        /*0038*/ 	.byte	0x04, 0x17
        /*003a*/ 	.short	(.L_16 - .L_15)
.L_15:
        /*003c*/ 	.word	0x00000000
        /*0040*/ 	.short	0x000a
        /*0042*/ 	.short	0x002c
        /*0044*/ 	.byte	0x00, 0xf0, 0x11, 0x00


	//----- nvinfo : EIATTR_KPARAM_INFO
	.align		4
.L_16:
        /*0048*/ 	.byte	0x04, 0x17
        /*004a*/ 	.short	(.L_18 - .L_17)
.L_17:
        /*004c*/ 	.word	0x00000000
        /*0050*/ 	.short	0x0009
        /*0052*/ 	.short	0x0028
        /*0054*/ 	.byte	0x00, 0xf0, 0x11, 0x00


	//----- nvinfo : EIATTR_KPARAM_INFO
	.align		4
.L_18:
        /*0058*/ 	.byte	0x04, 0x17
        /*005a*/ 	.short	(.L_20 - .L_19)
.L_19:
        /*005c*/ 	.word	0x00000000
        /*0060*/ 	.short	0x0008
        /*0062*/ 	.short	0x0024
        /*0064*/ 	.byte	0x00, 0xf0, 0x11, 0x00


	//----- nvinfo : EIATTR_KPARAM_INFO
	.align		4
.L_20:
        /*0068*/ 	.byte	0x04, 0x17
        /*006a*/ 	.short	(.L_22 - .L_21)
.L_21:
        /*006c*/ 	.word	0x00000000
        /*0070*/ 	.short	0x0007
        /*0072*/ 	.short	0x0020
        /*0074*/ 	.byte	0x00, 0xf0, 0x11, 0x00


	//----- nvinfo : EIATTR_KPARAM_INFO
	.align		4
.L_22:
        /*0078*/ 	.byte	0x04, 0x17
        /*007a*/ 	.short	(.L_24 - .L_23)
.L_23:
        /*007c*/ 	.word	0x00000000
        /*0080*/ 	.short	0x0006
        /*0082*/ 	.short	0x001c
        /*0084*/ 	.byte	0x00, 0xf0, 0x11, 0x00


	//----- nvinfo : EIATTR_KPARAM_INFO
	.align		4
.L_24:
        /*0088*/ 	.byte	0x04, 0x17
        /*008a*/ 	.short	(.L_26 - .L_25)
.L_25:
        /*008c*/ 	.word	0x00000000
        /*0090*/ 	.short	0x0005
        /*0092*/ 	.short	0x0018
        /*0094*/ 	.byte	0x00, 0xf0, 0x11, 0x00


	//----- nvinfo : EIATTR_KPARAM_INFO
	.align		4
.L_26:
        /*0098*/ 	.byte	0x04, 0x17
        /*009a*/ 	.short	(.L_28 - .L_27)
.L_27:
        /*009c*/ 	.word	0x00000000
        /*00a0*/ 	.short	0x0004
        /*00a2*/ 	.short	0x0014
        /*00a4*/ 	.byte	0x00, 0xf0, 0x11, 0x00


	//----- nvinfo : EIATTR_KPARAM_INFO
	.align		4
.L_28:
        /*00a8*/ 	.byte	0x04, 0x17
        /*00aa*/ 	.short	(.L_30 - .L_29)
.L_29:
        /*00ac*/ 	.word	0x00000000
        /*00b0*/ 	.short	0x0003
        /*00b2*/ 	.short	0x0010
        /*00b4*/ 	.byte	0x00, 0xf0, 0x11, 0x00


	//----- nvinfo : EIATTR_KPARAM_INFO
	.align		4
.L_30:
        /*00b8*/ 	.byte	0x04, 0x17
        /*00ba*/ 	.short	(.L_32 - .L_31)
.L_31:
        /*00bc*/ 	.word	0x00000000
        /*00c0*/ 	.short	0x0002
        /*00c2*/ 	.short	0x000c
        /*00c4*/ 	.byte	0x00, 0xf0, 0x11, 0x00


	//----- nvinfo : EIATTR_KPARAM_INFO
	.align		4
.L_32:
        /*00c8*/ 	.byte	0x04, 0x17
        /*00ca*/ 	.short	(.L_34 - .L_33)
.L_33:
        /*00cc*/ 	.word	0x00000000
        /*00d0*/ 	.short	0x0001
        /*00d2*/ 	.short	0x0008
        /*00d4*/ 	.byte	0x00, 0xf0, 0x11, 0x00


	//----- nvinfo : EIATTR_KPARAM_INFO
	.align		4
.L_34:
        /*00d8*/ 	.byte	0x04, 0x17
        /*00da*/ 	.short	(.L_36 - .L_35)
.L_35:
        /*00dc*/ 	.word	0x00000000
        /*00e0*/ 	.short	0x0000
        /*00e2*/ 	.short	0x0000
        /*00e4*/ 	.byte	0x00, 0xf5, 0x21, 0x00


	//----- nvinfo : EIATTR_SPARSE_MMA_MASK
	.align		4
.L_36:
        /*00e8*/ 	.byte	0x03, 0x50
        /*00ea*/ 	.short	0x0000


	//----- nvinfo : EIATTR_MAXREG_COUNT
	.align		4
        /*00ec*/ 	.byte	0x03, 0x1b
        /*00ee*/ 	.short	0x00ff


	//----- nvinfo : EIATTR_MERCURY_ISA_VERSION
	.align		4
        /*00f0*/ 	.byte	0x03, 0x5f
        /*00f2*/ 	.short	0x0101


	//----- nvinfo : EIATTR_VRC_CTA_INIT_COUNT
	.align		4
        /*00f4*/ 	.byte	0x02, 0x4a
	.zero		1
	.zero		1


	//----- nvinfo : EIATTR_EXIT_INSTR_OFFSETS
	.align		4
        /*00f8*/ 	.byte	0x04, 0x1c
        /*00fa*/ 	.short	(.L_38 - .L_37)


	//   ....[0]....
.L_37:
        /*00fc*/ 	.word	0x00000070


	//   ....[1]....
        /*0100*/ 	.word	0x000000b0


	//   ....[2]....
        /*0104*/ 	.word	0x00005760


	//   ....[3]....
        /*0108*/ 	.word	0x000057a0


	//----- nvinfo : EIATTR_CRS_STACK_SIZE
	.align		4
.L_38:
        /*010c*/ 	.byte	0x04, 0x1e
        /*010e*/ 	.short	(.L_40 - .L_39)
.L_39:
        /*0110*/ 	.word	0x00000000


	//----- nvinfo : EIATTR_CBANK_PARAM_SIZE
	.align		4
.L_40:
        /*0114*/ 	.byte	0x03, 0x19
        /*0116*/ 	.short	0x0040


	//----- nvinfo : EIATTR_PARAM_CBANK
	.align		4
        /*0118*/ 	.byte	0x04, 0x0a
        /*011a*/ 	.short	(.L_42 - .L_41)
	.align		4
.L_41:
        /*011c*/ 	.word	index@(.nv.constant0.mine_sha256)
        /*0120*/ 	.short	0x0380
        /*0122*/ 	.short	0x0040


	//----- nvinfo : EIATTR_SW_WAR
	.align		4
.L_42:
        /*0124*/ 	.byte	0x04, 0x36
        /*0126*/ 	.short	(.L_44 - .L_43)
.L_43:
        /*0128*/ 	.word	0x00000008
.L_44:


//--------------------- .nv.callgraph             --------------------------
	.section	.nv.callgraph,"",@"SHT_CUDA_CALLGRAPH"
	.align	4
	.sectionentsize	8
	.align		4
        /*0000*/ 	.word	0x00000000
	.align		4
        /*0004*/ 	.word	0xffffffff
	.align		4
        /*0008*/ 	.word	0x00000000
	.align		4
        /*000c*/ 	.word	0xfffffffe
	.align		4
        /*0010*/ 	.word	0x00000000
	.align		4
        /*0014*/ 	.word	0xfffffffd
	.align		4
        /*0018*/ 	.word	0x00000000
	.align		4
        /*001c*/ 	.word	0xfffffffc


//--------------------- .nv.constant3             --------------------------
	.section	.nv.constant3,"a",@progbits
	.align	4
.nv.constant3:
	.type		K,@object
	.size		K,(.L_0 - K)
K:
        /*0000*/ 	.byte	0x98, 0x2f, 0x8a, 0x42, 0x91, 0x44, 0x37, 0x71, 0xcf, 0xfb, 0xc0, 0xb5, 0xa5, 0xdb, 0xb5, 0xe9
        /* <DEDUP_REMOVED lines=15> */
.L_0:


//--------------------- .text.mine_sha256         --------------------------
	.section	.text.mine_sha256,"ax",@progbits
	.align	128
        .global         mine_sha256
        .type           mine_sha256,@function
        .size           mine_sha256,(.L_x_5 - mine_sha256)
        .other          mine_sha256,@"STO_CUDA_ENTRY STV_DEFAULT"
mine_sha256:
.text.mine_sha256:
[----:B------:R-:W-:Y:S01]  /*0000*/  LDC R1, c[0x0][0x37c] ;  /* 0x0000df00ff017b82 */ /* 0x000fe20000000800 */
[----:B------:R-:W0:Y:S07]  /*0010*/  S2R R3, SR_TID.X ;  /* 0x0000000000037919 */ /* 0x000e2e0000002100 */
[----:B------:R-:W0:Y:S01]  /*0020*/  S2UR UR4, SR_CTAID.X ;  /* 0x00000000000479c3 */ /* 0x000e220000002500 */
[----:B------:R-:W1:Y:S07]  /*0030*/  LDCU UR5, c[0x0][0x3b4] ;  /* 0x00007680ff0577ac */ /* 0x000e6e0008000800 */
[----:B------:R-:W0:Y:S02]  /*0040*/  LDC R2, c[0x0][0x360] ;  /* 0x0000d800ff027b82 */ /* 0x000e240000000800 */
[----:B0-----:R-:W-:-:S05]  /*0050*/  IMAD R2, R2, UR4, R3 ;  /* 0x0000000402027c24 */ /* 0x001fca000f8e0203 */
[----:B-1----:R-:W-:-:S13]  /*0060*/  ISETP.GE.U32.AND P0, PT, R2, UR5, PT ;  /* 0x0000000502007c0c */ /* 0x002fda000bf06070 */
[----:B------:R-:W-:Y:S05]  /*0070*/  @P0 EXIT ;  /* 0x000000000000094d */ /* 0x000fea0003800000 */
[----:B------:R-:W0:Y:S02]  /*0080*/  LDCU UR4, c[0x0][0x3b0] ;  /* 0x00007600ff0477ac */ /* 0x000e240008000800 */
[----:B0-----:R-:W-:-:S05]  /*0090*/  VIADD R2, R2, UR4 ;  /* 0x0000000402027c36 */ /* 0x001fca0008000000 */
[----:B------:R-:W-:-:S13]  /*00a0*/  ISETP.GT.U32.AND P0, PT, R2, 0xf423f, PT ;  /* 0x000f423f0200780c */ /* 0x000fda0003f04070 */
[----:B------:R-:W-:Y:S05]  /*00b0*/  @P0 EXIT ;  /* 0x000000000000094d */ /* 0x000fea0003800000 */
[----:B------:R-:W0:Y:S01]  /*00c0*/  LDC.64 R6, c[0x0][0x380] ;  /* 0x0000e000ff067b82 */ /* 0x000e220000000a00 */
[----:B------:R-:W1:Y:S01]  /*00d0*/  LDCU.64 UR12, c[0x0][0x358] ;  /* 0x00006b00ff0c77ac */ /* 0x000e620008000a00 */
[----:B------:R-:W-:Y:S01]  /*00e0*/  IMAD.HI.U32 R0, R2, 0x10624dd3, RZ ;  /* 0x10624dd302007827 */ /* 0x000fe200078e00ff */
[----:B------:R-:W2:Y:S04]  /*00f0*/  LDCU.128 UR8, c[0x0][0x390] ;  /* 0x00007200ff0877ac */ /* 0x000ea80008000c00 */
[----:B------:R-:W-:Y:S01]  /*0100*/  SHF.R.U32.HI R9, RZ, 0x6, R0 ;  /* 0x00000006ff097819 */ /* 0x000fe20000011600 */
[----:B------:R-:W3:Y:S01]  /*0110*/  LDC.64 R14, c[0x3][RZ] ;  /* 0x00c00000ff0e7b82 */ /* 0x000ee20000000a00 */
[----:B------:R-:W4:Y:S01]  /*0120*/  LDCU.64 UR14, c[0x0][0x3a0] ;  /* 0x00007400ff0e77ac */ /* 0x000f220008000a00 */
[----:B------:R-:W5:Y:S01]  /*0130*/  LDCU.64 UR16, c[0x0][0x388] ;  /* 0x00007100ff1077ac */ /* 0x000f620008000a00 */
[----:B------:R-:W3:Y:S01]  /*0140*/  LDCU.128 UR20, c[0x3][0x10] ;  /* 0x00c00200ff1477ac */ /* 0x000ee20008000c00 */
[----:B0-----:R-:W-:-:S06]  /*0150*/  IMAD.WIDE.U32 R4, R9, 0x4, R6 ;  /* 0x0000000409047825 */ /* 0x001fcc00078e0006 */
[----:B-1----:R-:W3:Y:S01]  /*0160*/  LDG.E R5, desc[UR12][R4.64] ;  /* 0x0000000c04057981 */ /* 0x002ee2000c1e1900 */
[----:B------:R-:W-:-:S04]  /*0170*/  IMAD R9, R9, -0x3e8, R2 ;  /* 0xfffffc1809097824 */ /* 0x000fc800078e0202 */
[----:B------:R-:W-:-:S05]  /*0180*/  IMAD.WIDE.U32 R6, R9, 0x4, R6 ;  /* 0x0000000409067825 */ /* 0x000fca00078e0006 */
[----:B------:R0:W3:Y:S01]  /*0190*/  LDG.E R0, desc[UR12][R6.64] ;  /* 0x0000000c06007981 */ /* 0x0000e2000c1e1900 */
[----:B--2---:R-:W-:Y:S01]  /*01a0*/  USHF.L.W.U32.HI UR4, UR10, 0x1a, UR10 ;  /* 0x0000001a0a047899 */ /* 0x004fe20008010e0a */
[----:B------:R-:W-:Y:S01]  /*01b0*/  IMAD.U32 R8, RZ, RZ, UR11 ;  /* 0x0000000bff087e24 */ /* 0x000fe2000f8e00ff */
[----:B------:R-:W-:Y:S01]  /*01c0*/  USHF.L.W.U32.HI UR5, UR10, 0x15, UR10 ;  /* 0x000000150a057899 */ /* 0x000fe20008010e0a */
[----:B-----5:R-:W-:Y:S01]  /*01d0*/  IMAD.U32 R19, RZ, RZ, UR17 ;  /* 0x00000011ff137e24 */ /* 0x020fe2000f8e00ff */
[----:B------:R-:W-:Y:S01]  /*01e0*/  USHF.L.W.U32.HI UR6, UR10, 0x7, UR10 ;  /* 0x000000070a067899 */ /* 0x000fe20008010e0a */
[----:B------:R-:W-:Y:S01]  /*01f0*/  BSSY.RECONVERGENT B0, `(.L_x_0) ;  /* 0x0000554000007945 */ /* 0x000fe20003800200 */
[----:B----4-:R-:W-:Y:S02]  /*0200*/  ULOP3.LUT UR7, UR11, UR10, UR14, 0xe2, !UPT ;  /* 0x0000000a0b077292 */ /* 0x010fe4000f8ee20e */
[----:B------:R-:W-:Y:S02]  /*0210*/  ULOP3.LUT UR4, UR6, UR4, UR5, 0x96, !UPT ;  /* 0x0000000406047292 */ /* 0x000fe4000f8e9605 */
[----:B------:R-:W-:-:S02]  /*0220*/  USHF.L.W.U32.HI UR5, UR16, 0x13, UR16 ;  /* 0x0000001310057899 */ /* 0x000fc40008010e10 */
[----:B------:R-:W-:Y:S02]  /*0230*/  UIADD3 UR4, UPT, UPT, UR7, UR15, UR4 ;  /* 0x0000000f07047290 */ /* 0x000fe4000fffe004 */
[----:B------:R-:W-:-:S04]  /*0240*/  USHF.L.W.U32.HI UR6, UR16, 0xa, UR16 ;  /* 0x0000000a10067899 */ /* 0x000fc80008010e10 */
[----:B---3--:R-:W-:Y:S01]  /*0250*/  IADD3 R11, PT, PT, R14, UR4, R5 ;  /* 0x000000040e0b7c10 */ /* 0x008fe2000fffe005 */
[----:B------:R-:W-:-:S04]  /*0260*/  USHF.L.W.U32.HI UR4, UR16, 0x1e, UR16 ;  /* 0x0000001e10047899 */ /* 0x000fc80008010e10 */
[----:B------:R-:W-:Y:S01]  /*0270*/  VIADD R13, R11, UR9 ;  /* 0x000000090b0d7c36 */ /* 0x000fe20008000000 */
[----:B------:R-:W-:Y:S02]  /*0280*/  ULOP3.LUT UR4, UR6, UR4, UR5, 0x96, !UPT ;  /* 0x0000000406047292 */ /* 0x000fe4000f8e9605 */
[----:B------:R-:W-:Y:S02]  /*0290*/  ULOP3.LUT UR5, UR8, UR17, UR16, 0xe8, !UPT ;  /* 0x0000001108057292 */ /* 0x000fe4000f8ee810 */
[C-C-:B------:R-:W-:Y:S02]  /*02a0*/  SHF.L.W.U32.HI R4, R13.reuse, 0x1a, R13.reuse ;  /* 0x0000001a0d047819 */ /* 0x140fe40000010e0d */
[C-C-:B0-----:R-:W-:Y:S01]  /*02b0*/  SHF.L.W.U32.HI R7, R13.reuse, 0x15, R13.reuse ;  /* 0x000000150d077819 */ /* 0x141fe20000010e0d */
[----:B------:R-:W-:Y:S01]  /*02c0*/  IMAD.U32 R16, RZ, RZ, UR4 ;  /* 0x00000004ff107e24 */ /* 0x000fe2000f8e00ff */
[C---:B------:R-:W-:Y:S02]  /*02d0*/  SHF.L.W.U32.HI R6, R13.reuse, 0x7, R13 ;  /* 0x000000070d067819 */ /* 0x040fe40000010e0d */
[----:B------:R-:W-:-:S02]  /*02e0*/  LOP3.LUT R9, R13, UR10, R8, 0xca, !PT ;  /* 0x0000000a0d097c12 */ /* 0x000fc4000f8eca08 */
[----:B------:R-:W-:Y:S02]  /*02f0*/  LOP3.LUT R4, R6, R4, R7, 0x96, !PT ;  /* 0x0000000406047212 */ /* 0x000fe400078e9607 */
[----:B------:R-:W0:Y:S02]  /*0300*/  LDC.64 R6, c[0x3][0x8] ;  /* 0x00c00200ff067b82 */ /* 0x000e240000000a00 */
[----:B------:R-:W-:-:S04]  /*0310*/  IADD3 R4, PT, PT, R9, UR14, R4 ;  /* 0x0000000e09047c10 */ /* 0x000fc8000fffe004 */
[----:B------:R-:W-:-:S05]  /*0320*/  IADD3 R8, PT, PT, R4, R15, R0 ;  /* 0x0000000f04087210 */ /* 0x000fca0007ffe000 */
[----:B------:R-:W-:-:S05]  /*0330*/  VIADD R10, R8, UR8 ;  /* 0x00000008080a7c36 */ /* 0x000fca0008000000 */
[C-C-:B------:R-:W-:Y:S02]  /*0340*/  SHF.L.W.U32.HI R4, R10.reuse, 0x1a, R10.reuse ;  /* 0x0000001a0a047819 */ /* 0x140fe40000010e0a */
[C-C-:B------:R-:W-:Y:S02]  /*0350*/  SHF.L.W.U32.HI R9, R10.reuse, 0x15, R10.reuse ;  /* 0x000000150a097819 */ /* 0x140fe40000010e0a */
[----:B------:R-:W-:-:S04]  /*0360*/  SHF.L.W.U32.HI R12, R10, 0x7, R10 ;  /* 0x000000070a0c7819 */ /* 0x000fc80000010e0a */
[----:B------:R-:W-:Y:S02]  /*0370*/  LOP3.LUT R4, R12, R4, R9, 0x96, !PT ;  /* 0x000000040c047212 */ /* 0x000fe400078e9609 */
[----:B------:R-:W-:-:S04]  /*0380*/  LOP3.LUT R9, R13, UR10, R10, 0xe4, !PT ;  /* 0x0000000a0d097c12 */ /* 0x000fc8000f8ee40a */
[----:B------:R-:W-:-:S04]  /*0390*/  IADD3 R9, PT, PT, R9, UR11, R4 ;  /* 0x0000000b09097c10 */ /* 0x000fc8000fffe004 */
[----:B0-----:R-:W-:-:S05]  /*03a0*/  IADD3 R6, PT, PT, R9, 0x66513d3d, R6 ;  /* 0x66513d3d09067810 */ /* 0x001fca0007ffe006 */
[----:B------:R-:W-:-:S05]  /*03b0*/  VIADD R9, R6, UR17 ;  /* 0x0000001106097c36 */ /* 0x000fca0008000000 */
[C-C-:B------:R-:W-:Y:S02]  /*03c0*/  SHF.L.W.U32.HI R4, R9.reuse, 0x1a, R9.reuse ;  /* 0x0000001a09047819 */ /* 0x140fe40000010e09 */
[C-C-:B------:R-:W-:Y:S02]  /*03d0*/  SHF.L.W.U32.HI R15, R9.reuse, 0x15, R9.reuse ;  /* 0x00000015090f7819 */ /* 0x140fe40000010e09 */
[----:B------:R-:W-:Y:S02]  /*03e0*/  SHF.L.W.U32.HI R12, R9, 0x7, R9 ;  /* 0x00000007090c7819 */ /* 0x000fe40000010e09 */
[----:B------:R-:W-:Y:S02]  /*03f0*/  LOP3.LUT R17, R10, R9, R13, 0xe2, !PT ;  /* 0x000000090a117212 */ /* 0x000fe400078ee20d */
[----:B------:R-:W-:-:S04]  /*0400*/  LOP3.LUT R4, R12, R4, R15, 0x96, !PT ;  /* 0x000000040c047212 */ /* 0x000fc800078e960f */
[----:B------:R-:W-:-:S04]  /*0410*/  IADD3 R4, PT, PT, R17, UR10, R4 ;  /* 0x0000000a11047c10 */ /* 0x000fc8000fffe004 */
[----:B------:R-:W-:-:S05]  /*0420*/  IADD3 R7, PT, PT, R4, -0x80000000, R7 ;  /* 0x8000000004077810 */ /* 0x000fca0007ffe007 */
[----:B------:R-:W-:-:S05]  /*0430*/  VIADD R4, R7, UR16 ;  /* 0x0000001007047c36 */ /* 0x000fca0008000000 */
[C-C-:B------:R-:W-:Y:S02]  /*0440*/  SHF.L.W.U32.HI R12, R4.reuse, 0x1a, R4.reuse ;  /* 0x0000001a040c7819 */ /* 0x140fe40000010e04 */
[C-C-:B------:R-:W-:Y:S02]  /*0450*/  SHF.L.W.U32.HI R15, R4.reuse, 0x15, R4.reuse ;  /* 0x00000015040f7819 */ /* 0x140fe40000010e04 */
[----:B------:R-:W-:-:S04]  /*0460*/  SHF.L.W.U32.HI R14, R4, 0x7, R4 ;  /* 0x00000007040e7819 */ /* 0x000fc80000010e04 */
[----:B------:R-:W-:Y:S02]  /*0470*/  LOP3.LUT R12, R14, R12, R15, 0x96, !PT ;  /* 0x0000000c0e0c7212 */ /* 0x000fe400078e960f */
[----:B------:R-:W-:-:S04]  /*0480*/  LOP3.LUT R14, R9, R4, R10, 0xe2, !PT ;  /* 0x00000004090e7212 */ /* 0x000fc800078ee20a */
[----:B------:R-:W-:Y:S02]  /*0490*/  IADD3 R14, PT, PT, R14, R13, R12 ;  /* 0x0000000d0e0e7210 */ /* 0x000fe40007ffe00c */
[----:B------:R-:W-:Y:S01]  /*04a0*/  IADD3 R12, PT, PT, R11, UR5, R16 ;  /* 0x000000050b0c7c10 */ /* 0x000fe2000fffe010 */
[----:B------:R-:W0:Y:S02]  /*04b0*/  LDCU.128 UR4, c[0x3][0x20] ;  /* 0x00c00400ff0477ac */ /* 0x000e240008000c00 */
[----:B------:R-:W-:Y:S01]  /*04c0*/  VIADD R11, R14, UR20 ;  /* 0x000000140e0b7c36 */ /* 0x000fe20008000000 */
[C-C-:B------:R-:W-:Y:S02]  /*04d0*/  SHF.L.W.U32.HI R14, R12.reuse, 0x1e, R12.reuse ;  /* 0x0000001e0c0e7819 */ /* 0x140fe40000010e0c */
[C---:B------:R-:W-:Y:S01]  /*04e0*/  SHF.L.W.U32.HI R15, R12.reuse, 0x13, R12 ;  /* 0x000000130c0f7819 */ /* 0x040fe20000010e0c */
[----:B------:R-:W-:-:S05]  /*04f0*/  IMAD.IADD R13, R12, 0x1, R11 ;  /* 0x000000010c0d7824 */ /* 0x000fca00078e020b */
[C-C-:B------:R-:W-:Y:S02]  /*0500*/  SHF.L.W.U32.HI R16, R13.reuse, 0x1a, R13.reuse ;  /* 0x0000001a0d107819 */ /* 0x140fe40000010e0d */
[C-C-:B------:R-:W-:Y:S02]  /*0510*/  SHF.L.W.U32.HI R17, R13.reuse, 0x15, R13.reuse ;  /* 0x000000150d117819 */ /* 0x140fe40000010e0d */
[----:B------:R-:W-:-:S04]  /*0520*/  SHF.L.W.U32.HI R18, R13, 0x7, R13 ;  /* 0x000000070d127819 */ /* 0x000fc80000010e0d */
[----:B------:R-:W-:Y:S02]  /*0530*/  LOP3.LUT R17, R18, R16, R17, 0x96, !PT ;  /* 0x0000001012117212 */ /* 0x000fe400078e9611 */
[--C-:B------:R-:W-:Y:S02]  /*0540*/  SHF.L.W.U32.HI R16, R12, 0xa, R12.reuse ;  /* 0x0000000a0c107819 */ /* 0x100fe40000010e0c */
[----:B------:R-:W-:Y:S02]  /*0550*/  LOP3.LUT R18, R4, R13, R9, 0xe2, !PT ;  /* 0x0000000d04127212 */ /* 0x000fe400078ee209 */
[----:B------:R-:W-:Y:S02]  /*0560*/  LOP3.LUT R15, R16, R14, R15, 0x96, !PT ;  /* 0x0000000e100f7212 */ /* 0x000fe400078e960f */
[----:B------:R-:W-:Y:S02]  /*0570*/  LOP3.LUT R14, R19, UR16, R12, 0xe8, !PT ;  /* 0x00000010130e7c12 */ /* 0x000fe4000f8ee80c */
[----:B------:R-:W-:-:S02]  /*0580*/  IADD3 R10, PT, PT, R18, R10, R17 ;  /* 0x0000000a120a7210 */ /* 0x000fc40007ffe011 */
[----:B------:R-:W-:-:S03]  /*0590*/  IADD3 R15, PT, PT, R8, R14, R15 ;  /* 0x0000000e080f7210 */ /* 0x000fc60007ffe00f */
[----:B------:R-:W-:Y:S01]  /*05a0*/  VIADD R10, R10, UR21 ;  /* 0x000000150a0a7c36 */ /* 0x000fe20008000000 */
[C-C-:B------:R-:W-:Y:S02]  /*05b0*/  SHF.L.W.U32.HI R14, R15.reuse, 0x1e, R15.reuse ;  /* 0x0000001e0f0e7819 */ /* 0x140fe40000010e0f */
[C-C-:B------:R-:W-:Y:S01]  /*05c0*/  SHF.L.W.U32.HI R17, R15.reuse, 0x13, R15.reuse ;  /* 0x000000130f117819 */ /* 0x140fe20000010e0f */
[C---:B------:R-:W-:Y:S01]  /*05d0*/  IMAD.IADD R8, R15.reuse, 0x1, R10 ;  /* 0x000000010f087824 */ /* 0x040fe200078e020a */
[----:B------:R-:W-:-:S04]  /*05e0*/  SHF.L.W.U32.HI R16, R15, 0xa, R15 ;  /* 0x0000000a0f107819 */ /* 0x000fc80000010e0f */
[C-C-:B------:R-:W-:Y:S02]  /*05f0*/  SHF.L.W.U32.HI R18, R8.reuse, 0x1a, R8.reuse ;  /* 0x0000001a08127819 */ /* 0x140fe40000010e08 */
[C-C-:B------:R-:W-:Y:S02]  /*0600*/  SHF.L.W.U32.HI R19, R8.reuse, 0x15, R8.reuse ;  /* 0x0000001508137819 */ /* 0x140fe40000010e08 */
[----:B------:R-:W-:Y:S02]  /*0610*/  SHF.L.W.U32.HI R20, R8, 0x7, R8 ;  /* 0x0000000708147819 */ /* 0x000fe40000010e08 */
[----:B------:R-:W-:Y:S02]  /*0620*/  LOP3.LUT R17, R16, R14, R17, 0x96, !PT ;  /* 0x0000000e10117212 */ /* 0x000fe400078e9611 */
[----:B------:R-:W-:Y:S02]  /*0630*/  LOP3.LUT R18, R20, R18, R19, 0x96, !PT ;  /* 0x0000001214127212 */ /* 0x000fe400078e9613 */
[----:B------:R-:W-:-:S02]  /*0640*/  LOP3.LUT R19, R13, R8, R4, 0xe2, !PT ;  /* 0x000000080d137212 */ /* 0x000fc400078ee204 */
[----:B------:R-:W-:Y:S02]  /*0650*/  LOP3.LUT R14, R12, UR16, R15, 0xe8, !PT ;  /* 0x000000100c0e7c12 */ /* 0x000fe4000f8ee80f */
[----:B------:R-:W-:Y:S02]  /*0660*/  IADD3 R18, PT, PT, R19, R9, R18 ;  /* 0x0000000913127210 */ /* 0x000fe40007ffe012 */
[----:B------:R-:W-:-:S03]  /*0670*/  IADD3 R14, PT, PT, R6, R14, R17 ;  /* 0x0000000e060e7210 */ /* 0x000fc60007ffe011 */
[----:B------:R-:W-:Y:S01]  /*0680*/  VIADD R6, R18, UR22 ;  /* 0x0000001612067c36 */ /* 0x000fe20008000000 */
[C-C-:B------:R-:W-:Y:S02]  /*0690*/  SHF.L.W.U32.HI R16, R14.reuse, 0x1e, R14.reuse ;  /* 0x0000001e0e107819 */ /* 0x140fe40000010e0e */
[C---:B------:R-:W-:Y:S01]  /*06a0*/  SHF.L.W.U32.HI R17, R14.reuse, 0x13, R14 ;  /* 0x000000130e117819 */ /* 0x040fe20000010e0e */
[C---:B------:R-:W-:Y:S01]  /*06b0*/  IMAD.IADD R9, R14.reuse, 0x1, R6 ;  /* 0x000000010e097824 */ /* 0x040fe200078e0206 */
[--C-:B------:R-:W-:Y:S02]  /*06c0*/  SHF.L.W.U32.HI R18, R14, 0xa, R14.reuse ;  /* 0x0000000a0e127819 */ /* 0x100fe40000010e0e */
[----:B------:R-:W-:Y:S02]  /*06d0*/  LOP3.LUT R12, R12, R15, R14, 0xe8, !PT ;  /* 0x0000000f0c0c7212 */ /* 0x000fe400078ee80e */
[C-C-:B------:R-:W-:Y:S02]  /*06e0*/  SHF.L.W.U32.HI R19, R9.reuse, 0x1a, R9.reuse ;  /* 0x0000001a09137819 */ /* 0x140fe40000010e09 */
[----:B------:R-:W-:-:S02]  /*06f0*/  SHF.L.W.U32.HI R20, R9, 0x15, R9 ;  /* 0x0000001509147819 */ /* 0x000fc40000010e09 */
[----:B------:R-:W-:Y:S02]  /*0700*/  SHF.L.W.U32.HI R21, R9, 0x7, R9 ;  /* 0x0000000709157819 */ /* 0x000fe40000010e09 */
[----:B------:R-:W-:Y:S02]  /*0710*/  LOP3.LUT R16, R18, R16, R17, 0x96, !PT ;  /* 0x0000001012107212 */ /* 0x000fe400078e9611 */
[----:B------:R-:W-:Y:S02]  /*0720*/  LOP3.LUT R19, R21, R19, R20, 0x96, !PT ;  /* 0x0000001315137212 */ /* 0x000fe400078e9614 */
[----:B------:R-:W-:Y:S02]  /*0730*/  LOP3.LUT R20, R8, R9, R13, 0xe2, !PT ;  /* 0x0000000908147212 */ /* 0x000fe400078ee20d */
[----:B------:R-:W-:Y:S02]  /*0740*/  IADD3 R16, PT, PT, R7, R12, R16 ;  /* 0x0000000c07107210 */ /* 0x000fe40007ffe010 */
[----:B------:R-:W-:-:S02]  /*0750*/  IADD3 R19, PT, PT, R20, R4, R19 ;  /* 0x0000000414137210 */ /* 0x000fc40007ffe013 */
[C-C-:B------:R-:W-:Y:S02]  /*0760*/  SHF.L.W.U32.HI R12, R16.reuse, 0x1e, R16.reuse ;  /* 0x0000001e100c7819 */ /* 0x140fe40000010e10 */
[C-C-:B------:R-:W-:Y:S01]  /*0770*/  SHF.L.W.U32.HI R17, R16.reuse, 0x13, R16.reuse ;  /* 0x0000001310117819 */ /* 0x140fe20000010e10 */
[----:B------:R-:W-:Y:S01]  /*0780*/  VIADD R7, R19, UR23 ;  /* 0x0000001713077c36 */ /* 0x000fe20008000000 */
[C-C-:B------:R-:W-:Y:S01]  /*0790*/  SHF.L.W.U32.HI R18, R16.reuse, 0xa, R16.reuse ;  /* 0x0000000a10127819 */ /* 0x140fe20000010e10 */
[----:B------:R-:W1:Y:S01]  /*07a0*/  LDCU.128 UR20, c[0x3][0x40] ;  /* 0x00c00800ff1477ac */ /* 0x000e620008000c00 */
[----:B------:R-:W-:Y:S01]  /*07b0*/  LOP3.LUT R15, R15, R14, R16, 0xe8, !PT ;  /* 0x0000000e0f0f7212 */ /* 0x000fe200078ee810 */
[----:B------:R-:W-:Y:S01]  /*07c0*/  IMAD.IADD R4, R16, 0x1, R7 ;  /* 0x0000000110047824 */ /* 0x000fe200078e0207 */
[----:B------:R-:W-:-:S04]  /*07d0*/  LOP3.LUT R12, R18, R12, R17, 0x96, !PT ;  /* 0x0000000c120c7212 */ /* 0x000fc800078e9611 */
[C-C-:B------:R-:W-:Y:S02]  /*07e0*/  SHF.L.W.U32.HI R19, R4.reuse, 0x1a, R4.reuse ;  /* 0x0000001a04137819 */ /* 0x140fe40000010e04 */
[C-C-:B------:R-:W-:Y:S02]  /*07f0*/  SHF.L.W.U32.HI R20, R4.reuse, 0x15, R4.reuse ;  /* 0x0000001504147819 */ /* 0x140fe40000010e04 */
[----:B------:R-:W-:-:S04]  /*0800*/  SHF.L.W.U32.HI R21, R4, 0x7, R4 ;  /* 0x0000000704157819 */ /* 0x000fc80000010e04 */
[----:B------:R-:W-:Y:S02]  /*0810*/  LOP3.LUT R20, R21, R19, R20, 0x96, !PT ;  /* 0x0000001315147212 */ /* 0x000fe400078e9614 */
[----:B------:R-:W-:-:S04]  /*0820*/  LOP3.LUT R19, R9, R4, R8, 0xe2, !PT ;  /* 0x0000000409137212 */ /* 0x000fc800078ee208 */
[----:B------:R-:W-:Y:S02]  /*0830*/  IADD3 R19, PT, PT, R19, R13, R20 ;  /* 0x0000000d13137210 */ /* 0x000fe40007ffe014 */
[----:B------:R-:W-:-:S03]  /*0840*/  IADD3 R13, PT, PT, R11, R15, R12 ;  /* 0x0000000f0b0d7210 */ /* 0x000fc60007ffe00c */
[----:B0-----:R-:W-:Y:S01]  /*0850*/  VIADD R12, R19, UR4 ;  /* 0x00000004130c7c36 */ /* 0x001fe20008000000 */
[C-C-:B------:R-:W-:Y:S02]  /*0860*/  SHF.L.W.U32.HI R15, R13.reuse, 0x1e, R13.reuse ;  /* 0x0000001e0d0f7819 */ /* 0x140fe40000010e0d */
[C-C-:B------:R-:W-:Y:S01]  /*0870*/  SHF.L.W.U32.HI R18, R13.reuse, 0x13, R13.reuse ;  /* 0x000000130d127819 */ /* 0x140fe20000010e0d */
        /* <DEDUP_REMOVED lines=12> */
[--C-:B------:R-:W-:Y:S01]  /*0940*/  SHF.L.W.U32.HI R18, R14, 0x13, R14.reuse ;  /* 0x000000130e127819 */ /* 0x100fe20000010e0e */
[----:B------:R-:W-:Y:S01]  /*0950*/  VIADD R8, R8, UR5 ;  /* 0x0000000508087c36 */ /* 0x000fe20008000000 */
[--C-:B------:R-:W-:Y:S02]  /*0960*/  SHF.L.W.U32.HI R17, R14, 0xa, R14.reuse ;  /* 0x0000000a0e117819 */ /* 0x100fe40000010e0e */
[----:B------:R-:W-:Y:S01]  /*0970*/  LOP3.LUT R16, R16, R13, R14, 0xe8, !PT ;  /* 0x0000000d10107212 */ /* 0x000fe200078ee80e */
[----:B------:R-:W-:Y:S01]  /*0980*/  IMAD.IADD R10, R14, 0x1, R8 ;  /* 0x000000010e0a7824 */ /* 0x000fe200078e0208 */
[----:B------:R-:W-:-:S04]  /*0990*/  LOP3.LUT R15, R17, R15, R18, 0x96, !PT ;  /* 0x0000000f110f7212 */ /* 0x000fc800078e9612 */
[C-C-:B------:R-:W-:Y:S02]  /*09a0*/  SHF.L.W.U32.HI R19, R10.reuse, 0x1a, R10.reuse ;  /* 0x0000001a0a137819 */ /* 0x140fe40000010e0a */
[C-C-:B------:R-:W-:Y:S02]  /*09b0*/  SHF.L.W.U32.HI R20, R10.reuse, 0x15, R10.reuse ;  /* 0x000000150a147819 */ /* 0x140fe40000010e0a */
[----:B------:R-:W-:Y:S02]  /*09c0*/  SHF.L.W.U32.HI R21, R10, 0x7, R10 ;  /* 0x000000070a157819 */ /* 0x000fe40000010e0a */
[----:B------:R-:W-:Y:S02]  /*09d0*/  IADD3 R15, PT, PT, R6, R16, R15 ;  /* 0x00000010060f7210 */ /* 0x000fe40007ffe00f */
[----:B------:R-:W-:Y:S02]  /*09e0*/  LOP3.LUT R20, R21, R19, R20, 0x96, !PT ;  /* 0x0000001315147212 */ /* 0x000fe400078e9614 */
[----:B------:R-:W-:-:S02]  /*09f0*/  LOP3.LUT R19, R11, R10, R4, 0xe2, !PT ;  /* 0x0000000a0b137212 */ /* 0x000fc400078ee204 */
[--C-:B------:R-:W-:Y:S02]  /*0a00*/  SHF.L.W.U32.HI R16, R15, 0x1e, R15.reuse ;  /* 0x0000001e0f107819 */ /* 0x100fe40000010e0f */
[----:B------:R-:W-:Y:S02]  /*0a10*/  IADD3 R19, PT, PT, R19, R9, R20 ;  /* 0x0000000913137210 */ /* 0x000fe40007ffe014 */
[C-C-:B------:R-:W-:Y:S02]  /*0a20*/  SHF.L.W.U32.HI R17, R15.reuse, 0x13, R15.reuse ;  /* 0x000000130f117819 */ /* 0x140fe40000010e0f */
[--C-:B------:R-:W-:Y:S01]  /*0a30*/  SHF.L.W.U32.HI R18, R15, 0xa, R15.reuse ;  /* 0x0000000a0f127819 */ /* 0x100fe20000010e0f */
[----:B------:R-:W-:Y:S01]  /*0a40*/  VIADD R6, R19, UR6 ;  /* 0x0000000613067c36 */ /* 0x000fe20008000000 */
[----:B------:R-:W-:Y:S02]  /*0a50*/  LOP3.LUT R13, R13, R14, R15, 0xe8, !PT ;  /* 0x0000000e0d0d7212 */ /* 0x000fe400078ee80f */
[----:B------:R-:W-:Y:S01]  /*0a60*/  LOP3.LUT R16, R18, R16, R17, 0x96, !PT ;  /* 0x0000001012107212 */ /* 0x000fe200078e9611 */
[----:B------:R-:W-:-:S03]  /*0a70*/  IMAD.IADD R9, R15, 0x1, R6 ;  /* 0x000000010f097824 */ /* 0x000fc600078e0206 */
[----:B------:R-:W-:Y:S02]  /*0a80*/  IADD3 R16, PT, PT, R7, R13, R16 ;  /* 0x0000000d07107210 */ /* 0x000fe40007ffe010 */
[C-C-:B------:R-:W-:Y:S02]  /*0a90*/  SHF.L.W.U32.HI R19, R9.reuse, 0x1a, R9.reuse ;  /* 0x0000001a09137819 */ /* 0x140fe40000010e09 */
[C-C-:B------:R-:W-:Y:S02]  /*0aa0*/  SHF.L.W.U32.HI R20, R9.reuse, 0x15, R9.reuse ;  /* 0x0000001509147819 */ /* 0x140fe40000010e09 */
[----:B------:R-:W-:Y:S02]  /*0ab0*/  SHF.L.W.U32.HI R21, R9, 0x7, R9 ;  /* 0x0000000709157819 */ /* 0x000fe40000010e09 */
[----:B------:R-:W-:Y:S02]  /*0ac0*/  SHF.L.W.U32.HI R13, R16, 0x1e, R16 ;  /* 0x0000001e100d7819 */ /* 0x000fe40000010e10 */
[----:B------:R-:W-:-:S02]  /*0ad0*/  LOP3.LUT R19, R21, R19, R20, 0x96, !PT ;  /* 0x0000001315137212 */ /* 0x000fc400078e9614 */
[----:B------:R-:W-:Y:S02]  /*0ae0*/  LOP3.LUT R20, R10, R9, R11, 0xe2, !PT ;  /* 0x000000090a147212 */ /* 0x000fe400078ee20b */
[--C-:B------:R-:W-:Y:S02]  /*0af0*/  SHF.L.W.U32.HI R18, R16, 0x13, R16.reuse ;  /* 0x0000001310127819 */ /* 0x100fe40000010e10 */
[----:B------:R-:W-:Y:S02]  /*0b00*/  IADD3 R19, PT, PT, R20, R4, R19 ;  /* 0x0000000414137210 */ /* 0x000fe40007ffe013 */
[--C-:B------:R-:W-:Y:S02]  /*0b10*/  SHF.L.W.U32.HI R17, R16, 0xa, R16.reuse ;  /* 0x0000000a10117819 */ /* 0x100fe40000010e10 */
[----:B------:R-:W-:Y:S01]  /*0b20*/  LOP3.LUT R14, R14, R15, R16, 0xe8, !PT ;  /* 0x0000000f0e0e7212 */ /* 0x000fe200078ee810 */
[----:B------:R-:W-:Y:S01]  /*0b30*/  VIADD R7, R19, UR7 ;  /* 0x0000000713077c36 */ /* 0x000fe20008000000 */
[----:B------:R-:W0:Y:S01]  /*0b40*/  LDCU.128 UR4, c[0x3][0x30] ;  /* 0x00c00600ff0477ac */ /* 0x000e220008000c00 */
[----:B------:R-:W-:-:S02]  /*0b50*/  LOP3.LUT R13, R17, R13, R18, 0x96, !PT ;  /* 0x0000000d110d7212 */ /* 0x000fc400078e9612 */
[----:B------:R-:W-:Y:S02]  /*0b60*/  IMAD.IADD R4, R16, 0x1, R7 ;  /* 0x0000000110047824 */ /* 0x000fe400078e0207 */
[----:B------:R-:W-:-:S03]  /*0b70*/  IADD3 R13, PT, PT, R12, R14, R13 ;  /* 0x0000000e0c0d7210 */ /* 0x000fc60007ffe00d */
[C-C-:B------:R-:W-:Y:S02]  /*0b80*/  SHF.L.W.U32.HI R19, R4.reuse, 0x1a, R4.reuse ;  /* 0x0000001a04137819 */ /* 0x140fe40000010e04 */
[C-C-:B------:R-:W-:Y:S02]  /*0b90*/  SHF.L.W.U32.HI R20, R4.reuse, 0x15, R4.reuse ;  /* 0x0000001504147819 */ /* 0x140fe40000010e04 */
[----:B------:R-:W-:Y:S02]  /*0ba0*/  SHF.L.W.U32.HI R21, R4, 0x7, R4 ;  /* 0x0000000704157819 */ /* 0x000fe40000010e04 */
[----:B------:R-:W-:Y:S02]  /*0bb0*/  SHF.L.W.U32.HI R14, R13, 0x1e, R13 ;  /* 0x0000001e0d0e7819 */ /* 0x000fe40000010e0d */
[----:B------:R-:W-:Y:S02]  /*0bc0*/  LOP3.LUT R20, R21, R19, R20, 0x96, !PT ;  /* 0x0000001315147212 */ /* 0x000fe400078e9614 */
[----:B------:R-:W-:-:S02]  /*0bd0*/  LOP3.LUT R19, R9, R4, R10, 0xe2, !PT ;  /* 0x0000000409137212 */ /* 0x000fc400078ee20a */
[--C-:B------:R-:W-:Y:S02]  /*0be0*/  SHF.L.W.U32.HI R17, R13, 0x13, R13.reuse ;  /* 0x000000130d117819 */ /* 0x100fe40000010e0d */
[----:B------:R-:W-:Y:S02]  /*0bf0*/  IADD3 R19, PT, PT, R19, R11, R20 ;  /* 0x0000000b13137210 */ /* 0x000fe40007ffe014 */
[--C-:B------:R-:W-:Y:S02]  /*0c00*/  SHF.L.W.U32.HI R18, R13, 0xa, R13.reuse ;  /* 0x0000000a0d127819 */ /* 0x100fe40000010e0d */
[----:B------:R-:W-:Y:S01]  /*0c10*/  LOP3.LUT R15, R15, R16, R13, 0xe8, !PT ;  /* 0x000000100f0f7212 */ /* 0x000fe200078ee80d */
[----:B0-----:R-:W-:Y:S01]  /*0c20*/  VIADD R12, R19, UR4 ;  /* 0x00000004130c7c36 */ /* 0x001fe20008000000 */
[----:B------:R-:W-:Y:S01]  /*0c30*/  LOP3.LUT R17, R18, R14, R17, 0x96, !PT ;  /* 0x0000000e12117212 */ /* 0x000fe200078e9611 */
[----:B------:R-:W0:Y:S02]  /*0c40*/  LDCU UR4, c[0x0][0x3ac] ;  /* 0x00007580ff0477ac */ /* 0x000e240008000800 */
[----:B------:R-:W-:Y:S01]  /*0c50*/  IMAD.IADD R11, R13, 0x1, R12 ;  /* 0x000000010d0b7824 */ /* 0x000fe200078e020c */
[----:B------:R-:W-:-:S04]  /*0c60*/  IADD3 R15, PT, PT, R8, R15, R17 ;  /* 0x0000000f080f7210 */ /* 0x000fc80007ffe011 */
[C-C-:B------:R-:W-:Y:S02]  /*0c70*/  SHF.L.W.U32.HI R19, R11.reuse, 0x1a, R11.reuse ;  /* 0x0000001a0b137819 */ /* 0x140fe40000010e0b */
[C-C-:B------:R-:W-:Y:S02]  /*0c80*/  SHF.L.W.U32.HI R20, R11.reuse, 0x15, R11.reuse ;  /* 0x000000150b147819 */ /* 0x140fe40000010e0b */
[----:B------:R-:W-:Y:S02]  /*0c90*/  SHF.L.W.U32.HI R21, R11, 0x7, R11 ;  /* 0x000000070b157819 */ /* 0x000fe40000010e0b */
[----:B------:R-:W-:Y:S02]  /*0ca0*/  SHF.L.W.U32.HI R8, R15, 0x1e, R15 ;  /* 0x0000001e0f087819 */ /* 0x000fe40000010e0f */
[----:B------:R-:W-:Y:S02]  /*0cb0*/  LOP3.LUT R19, R21, R19, R20, 0x96, !PT ;  /* 0x0000001315137212 */ /* 0x000fe400078e9614 */
[----:B------:R-:W-:Y:S01]  /*0cc0*/  LOP3.LUT R20, R4, R11, R9, 0xe2, !PT ;  /* 0x0000000b04147212 */ /* 0x000fe200078ee209 */
[----:B0-----:R-:W-:Y:S01]  /*0cd0*/  UIADD3 UR4, UPT, UPT, UR4, 0xc, URZ ;  /* 0x0000000c04047890 */ /* 0x001fe2000fffe0ff */
[----:B------:R-:W-:-:S02]  /*0ce0*/  SHF.L.W.U32.HI R17, R15, 0x13, R15 ;  /* 0x000000130f117819 */ /* 0x000fc40000010e0f */
[----:B------:R-:W-:Y:S01]  /*0cf0*/  IADD3 R10, PT, PT, R20, R10, R19 ;  /* 0x0000000a140a7210 */ /* 0x000fe20007ffe013 */
[----:B------:R-:W-:Y:S01]  /*0d00*/  USHF.L.U32 UR18, UR4, 0x3, URZ ;  /* 0x0000000304127899 */ /* 0x000fe200080006ff */
[C-C-:B------:R-:W-:Y:S02]  /*0d10*/  SHF.L.W.U32.HI R18, R15.reuse, 0xa, R15.reuse ;  /* 0x0000000a0f127819 */ /* 0x140fe40000010e0f */
[----:B------:R-:W-:Y:S01]  /*0d20*/  LOP3.LUT R16, R16, R13, R15, 0xe8, !PT ;  /* 0x0000000d10107212 */ /* 0x000fe200078ee80f */
[----:B------:R-:W-:Y:S01]  /*0d30*/  VIADD R10, R10, UR5 ;  /* 0x000000050a0a7c36 */ /* 0x000fe20008000000 */
[----:B------:R-:W-:Y:S01]  /*0d40*/  LOP3.LUT R17, R18, R8, R17, 0x96, !PT ;  /* 0x0000000812117212 */ /* 0x000fe200078e9611 */
[----:B------:R-:W-:Y:S02]  /*0d50*/  USHF.L.W.U32.HI UR5, UR18, 0xf, UR18 ;  /* 0x0000000f12057899 */ /* 0x000fe40008010e12 */
[----:B------:R-:W-:Y:S01]  /*0d60*/  IMAD.IADD R14, R15, 0x1, R10 ;  /* 0x000000010f0e7824 */ /* 0x000fe200078e020a */
[----:B------:R-:W-:-:S04]  /*0d70*/  IADD3 R16, PT, PT, R6, R16, R17 ;  /* 0x0000001006107210 */ /* 0x000fc80007ffe011 */
[C-C-:B------:R-:W-:Y:S02]  /*0d80*/  SHF.L.W.U32.HI R19, R14.reuse, 0x1a, R14.reuse ;  /* 0x0000001a0e137819 */ /* 0x140fe40000010e0e */
[C-C-:B------:R-:W-:Y:S02]  /*0d90*/  SHF.L.W.U32.HI R20, R14.reuse, 0x15, R14.reuse ;  /* 0x000000150e147819 */ /* 0x140fe40000010e0e */
[----:B------:R-:W-:Y:S02]  /*0da0*/  SHF.L.W.U32.HI R21, R14, 0x7, R14 ;  /* 0x000000070e157819 */ /* 0x000fe40000010e0e */
[----:B------:R-:W-:Y:S02]  /*0db0*/  SHF.L.W.U32.HI R8, R16, 0x1e, R16 ;  /* 0x0000001e10087819 */ /* 0x000fe40000010e10 */
[----:B------:R-:W-:Y:S02]  /*0dc0*/  LOP3.LUT R20, R21, R19, R20, 0x96, !PT ;  /* 0x0000001315147212 */ /* 0x000fe400078e9614 */
[----:B------:R-:W-:-:S02]  /*0dd0*/  LOP3.LUT R19, R11, R14, R4, 0xe2, !PT ;  /* 0x0000000e0b137212 */ /* 0x000fc400078ee204 */
[C---:B------:R-:W-:Y:S02]  /*0de0*/  SHF.L.W.U32.HI R17, R16.reuse, 0x13, R16 ;  /* 0x0000001310117819 */ /* 0x040fe40000010e10 */
[----:B------:R-:W-:Y:S02]  /*0df0*/  IADD3 R19, PT, PT, R19, R9, R20 ;  /* 0x0000000913137210 */ /* 0x000fe40007ffe014 */
[--C-:B------:R-:W-:Y:S02]  /*0e00*/  SHF.L.W.U32.HI R18, R16, 0xa, R16.reuse ;  /* 0x0000000a10127819 */ /* 0x100fe40000010e10 */
[----:B------:R-:W-:Y:S01]  /*0e10*/  LOP3.LUT R13, R13, R15, R16, 0xe8, !PT ;  /* 0x0000000f0d0d7212 */ /* 0x000fe200078ee810 */
[----:B------:R-:W-:Y:S01]  /*0e20*/  VIADD R6, R19, UR6 ;  /* 0x0000000613067c36 */ /* 0x000fe20008000000 */
[----:B------:R-:W-:Y:S01]  /*0e30*/  LOP3.LUT R8, R18, R8, R17, 0x96, !PT ;  /* 0x0000000812087212 */ /* 0x000fe200078e9611 */
[----:B------:R-:W-:Y:S01]  /*0e40*/  IMAD.U32 R18, RZ, RZ, UR7 ;  /* 0x00000007ff127e24 */ /* 0x000fe2000f8e00ff */
[----:B------:R-:W-:Y:S01]  /*0e50*/  USHF.L.W.U32.HI UR6, UR18, 0xd, UR18 ;  /* 0x0000000d12067899 */ /* 0x000fe20008010e12 */
[----:B------:R-:W-:Y:S01]  /*0e60*/  IMAD.IADD R9, R16, 0x1, R6 ;  /* 0x0000000110097824 */ /* 0x000fe200078e0206 */
[----:B------:R-:W-:Y:S01]  /*0e70*/  IADD3 R13, PT, PT, R7, R13, R8 ;  /* 0x0000000d070d7210 */ /* 0x000fe20007ffe008 */
[----:B------:R-:W-:Y:S01]  /*0e80*/  USHF.R.U32.HI UR7, URZ, 0xa, UR18 ;  /* 0x0000000aff077899 */ /* 0x000fe20008011612 */
[----:B------:R-:W-:-:S02]  /*0e90*/  SHF.L.W.U32.HI R8, R0, 0x19, R0 ;  /* 0x0000001900087819 */ /* 0x000fc40000010e00 */
[C-C-:B------:R-:W-:Y:S01]  /*0ea0*/  SHF.L.W.U32.HI R19, R9.reuse, 0x1a, R9.reuse ;  /* 0x0000001a09137819 */ /* 0x140fe20000010e09 */
[----:B------:R-:W-:Y:S01]  /*0eb0*/  ULOP3.LUT UR5, UR7, UR5, UR6, 0x96, !UPT ;  /* 0x0000000507057292 */ /* 0x000fe2000f8e9606 */
[C-C-:B------:R-:W-:Y:S01]  /*0ec0*/  SHF.L.W.U32.HI R20, R9.reuse, 0x15, R9.reuse ;  /* 0x0000001509147819 */ /* 0x140fe20000010e09 */
[----:B------:R-:W-:Y:S01]  /*0ed0*/  USHF.L.W.U32.HI UR6, UR18, 0xe, UR18 ;  /* 0x0000000e12067899 */ /* 0x000fe20008010e12 */
[----:B------:R-:W-:Y:S02]  /*0ee0*/  SHF.L.W.U32.HI R21, R9, 0x7, R9 ;  /* 0x0000000709157819 */ /* 0x000fe40000010e09 */
[----:B------:R-:W-:Y:S02]  /*0ef0*/  LOP3.LUT R17, R14, R9, R11, 0xe2, !PT ;  /* 0x000000090e117212 */ /* 0x000fe400078ee20b */
[----:B------:R-:W-:-:S04]  /*0f00*/  LOP3.LUT R19, R21, R19, R20, 0x96, !PT ;  /* 0x0000001315137212 */ /* 0x000fc800078e9614 */
[----:B------:R-:W-:Y:S02]  /*0f10*/  IADD3 R17, PT, PT, R17, R4, R19 ;  /* 0x0000000411117210 */ /* 0x000fe40007ffe013 */
[----:B------:R-:W-:Y:S02]  /*0f20*/  SHF.L.W.U32.HI R19, R13, 0xa, R13 ;  /* 0x0000000a0d137819 */ /* 0x000fe40000010e0d */
[----:B------:R-:W-:Y:S02]  /*0f30*/  IADD3 R7, PT, PT, R17, UR18, R18 ;  /* 0x0000001211077c10 */ /* 0x000fe4000fffe012 */
[--C-:B------:R-:W-:Y:S02]  /*0f40*/  SHF.L.W.U32.HI R17, R0, 0xe, R0.reuse ;  /* 0x0000000e00117819 */ /* 0x100fe40000010e00 */
[----:B------:R-:W-:Y:S01]  /*0f50*/  SHF.R.U32.HI R18, RZ, 0x3, R0 ;  /* 0x00000003ff127819 */ /* 0x000fe20000011600 */
[----:B------:R-:W-:-:S03]  /*0f60*/  IMAD.IADD R4, R13, 0x1, R7 ;  /* 0x000000010d047824 */ /* 0x000fc600078e0207 */
[----:B------:R-:W-:Y:S02]  /*0f70*/  LOP3.LUT R8, R18, R8, R17, 0x96, !PT ;  /* 0x0000000812087212 */ /* 0x000fe400078e9611 */
[C-C-:B------:R-:W-:Y:S02]  /*0f80*/  SHF.L.W.U32.HI R20, R4.reuse, 0x1a, R4.reuse ;  /* 0x0000001a04147819 */ /* 0x140fe40000010e04 */
[C---:B------:R-:W-:Y:S01]  /*0f90*/  SHF.L.W.U32.HI R21, R4.reuse, 0x15, R4 ;  /* 0x0000001504157819 */ /* 0x040fe20000010e04 */
[----:B------:R-:W-:Y:S01]  /*0fa0*/  IMAD.IADD R8, R5, 0x1, R8 ;  /* 0x0000000105087824 */ /* 0x000fe200078e0208 */
[----:B------:R-:W-:Y:S02]  /*0fb0*/  SHF.L.W.U32.HI R22, R4, 0x7, R4 ;  /* 0x0000000704167819 */ /* 0x000fe40000010e04 */
[C-C-:B------:R-:W-:Y:S02]  /*0fc0*/  SHF.L.W.U32.HI R17, R13.reuse, 0x1e, R13.reuse ;  /* 0x0000001e0d117819 */ /* 0x140fe40000010e0d */
[----:B------:R-:W-:-:S02]  /*0fd0*/  SHF.L.W.U32.HI R18, R13, 0x13, R13 ;  /* 0x000000130d127819 */ /* 0x000fc40000010e0d */
[----:B------:R-:W-:Y:S02]  /*0fe0*/  LOP3.LUT R20, R22, R20, R21, 0x96, !PT ;  /* 0x0000001416147212 */ /* 0x000fe400078e9615 */
[----:B------:R-:W-:Y:S02]  /*0ff0*/  LOP3.LUT R5, R9, R4, R14, 0xe2, !PT ;  /* 0x0000000409057212 */ /* 0x000fe400078ee20e */
[----:B------:R-:W-:Y:S02]  /*1000*/  LOP3.LUT R17, R19, R17, R18, 0x96, !PT ;  /* 0x0000001113117212 */ /* 0x000fe400078e9612 */
[----:B------:R-:W-:Y:S02]  /*1010*/  LOP3.LUT R18, R15, R16, R13, 0xe8, !PT ;  /* 0x000000100f127212 */ /* 0x000fe400078ee80d */
[----:B------:R-:W-:Y:S02]  /*1020*/  IADD3 R11, PT, PT, R5, R11, R20 ;  /* 0x0000000b050b7210 */ /* 0x000fe40007ffe014 */
[----:B------:R-:W-:-:S02]  /*1030*/  IADD3 R18, PT, PT, R12, R18, R17 ;  /* 0x000000120c127210 */ /* 0x000fc40007ffe011 */
[----:B-1----:R-:W-:Y:S02]  /*1040*/  IADD3 R11, PT, PT, R11, UR20, R8 ;  /* 0x000000140b0b7c10 */ /* 0x002fe4000fffe008 */
[C-C-:B------:R-:W-:Y:S02]  /*1050*/  SHF.L.W.U32.HI R12, R18.reuse, 0x1e, R18.reuse ;  /* 0x0000001e120c7819 */ /* 0x140fe40000010e12 */
[C-C-:B------:R-:W-:Y:S01]  /*1060*/  SHF.L.W.U32.HI R15, R18.reuse, 0x13, R18.reuse ;  /* 0x00000013120f7819 */ /* 0x140fe20000010e12 */
[C---:B------:R-:W-:Y:S01]  /*1070*/  IMAD.IADD R5, R18.reuse, 0x1, R11 ;  /* 0x0000000112057824 */ /* 0x040fe200078e020b */
[--C-:B------:R-:W-:Y:S02]  /*1080*/  SHF.L.W.U32.HI R17, R18, 0xa, R18.reuse ;  /* 0x0000000a12117819 */ /* 0x100fe40000010e12 */
[----:B------:R-:W-:Y:S02]  /*1090*/  LOP3.LUT R16, R16, R13, R18, 0xe8, !PT ;  /* 0x0000000d10107212 */ /* 0x000fe400078ee812 */
[----:B------:R-:W-:-:S02]  /*10a0*/  SHF.L.W.U32.HI R19, R5, 0x1a, R5 ;  /* 0x0000001a05137819 */ /* 0x000fc40000010e05 */
[C-C-:B------:R-:W-:Y:S02]  /*10b0*/  SHF.L.W.U32.HI R20, R5.reuse, 0x15, R5.reuse ;  /* 0x0000001505147819 */ /* 0x140fe40000010e05 */
[----:B------:R-:W-:Y:S02]  /*10c0*/  SHF.L.W.U32.HI R21, R5, 0x7, R5 ;  /* 0x0000000705157819 */ /* 0x000fe40000010e05 */
[----:B------:R-:W-:Y:S01]  /*10d0*/  LOP3.LUT R15, R17, R12, R15, 0x96, !PT ;  /* 0x0000000c110f7212 */ /* 0x000fe200078e960f */
[----:B------:R-:W-:Y:S01]  /*10e0*/  IMAD.U32 R17, RZ, RZ, UR5 ;  /* 0x00000005ff117e24 */ /* 0x000fe2000f8e00ff */
[----:B------:R-:W-:Y:S01]  /*10f0*/  LOP3.LUT R19, R21, R19, R20, 0x96, !PT ;  /* 0x0000001315137212 */ /* 0x000fe200078e9614 */
[----:B------:R-:W-:Y:S01]  /*1100*/  USHF.L.W.U32.HI UR5, UR18, 0x19, UR18 ;  /* 0x0000001912057899 */ /* 0x000fe20008010e12 */
[----:B------:R-:W-:Y:S02]  /*1110*/  LOP3.LUT R12, R4, R5, R9, 0xe2, !PT ;  /* 0x00000005040c7212 */ /* 0x000fe400078ee209 */
[----:B------:R-:W-:Y:S01]  /*1120*/  IADD3 R15, PT, PT, R10, R16, R15 ;  /* 0x000000100a0f7210 */ /* 0x000fe20007ffe00f */
[----:B------:R-:W-:Y:S01]  /*1130*/  ULOP3.LUT UR5, UR5, UR6, URZ, 0x3c, !UPT ;  /* 0x0000000605057292 */ /* 0x000fe2000f8e3cff */
[----:B------:R-:W-:-:S02]  /*1140*/  IADD3 R10, PT, PT, R0, 0x3949dc49, R17 ;  /* 0x3949dc49000a7810 */ /* 0x000fc40007ffe011 */
[----:B------:R-:W-:Y:S01]  /*1150*/  IADD3 R19, PT, PT, R12, R14, R19 ;  /* 0x0000000e0c137210 */ /* 0x000fe20007ffe013 */
[----:B------:R-:W-:Y:S01]  /*1160*/  ULOP3.LUT UR5, UR5, 0x1fffffff, UR4, 0x78, !UPT ;  /* 0x1fffffff05057892 */ /* 0x000fe2000f8e7804 */
[C-C-:B------:R-:W-:Y:S02]  /*1170*/  SHF.L.W.U32.HI R0, R15.reuse, 0x1e, R15.reuse ;  /* 0x0000001e0f007819 */ /* 0x140fe40000010e0f */
[C-C-:B------:R-:W-:Y:S02]  /*1180*/  SHF.L.W.U32.HI R17, R15.reuse, 0x13, R15.reuse ;  /* 0x000000130f117819 */ /* 0x140fe40000010e0f */
[----:B------:R-:W-:Y:S02]  /*1190*/  SHF.L.W.U32.HI R12, R15, 0xa, R15 ;  /* 0x0000000a0f0c7819 */ /* 0x000fe40000010e0f */
[----:B------:R-:W-:Y:S02]  /*11a0*/  IADD3 R14, PT, PT, R19, UR21, R10 ;  /* 0x00000015130e7c10 */ /* 0x000fe4000fffe00a */
[----:B------:R-:W-:-:S02]  /*11b0*/  LOP3.LUT R17, R12, R0, R17, 0x96, !PT ;  /* 0x000000000c117212 */ /* 0x000fc400078e9611 */
[C---:B------:R-:W-:Y:S01]  /*11c0*/  SHF.L.W.U32.HI R16, R8.reuse, 0xf, R8 ;  /* 0x0000000f08107819 */ /* 0x040fe20000010e08 */
[----:B------:R-:W-:Y:S01]  /*11d0*/  IMAD.IADD R0, R15, 0x1, R14 ;  /* 0x000000010f007824 */ /* 0x000fe200078e020e */
[--C-:B------:R-:W-:Y:S02]  /*11e0*/  SHF.L.W.U32.HI R19, R8, 0xd, R8.reuse ;  /* 0x0000000d08137819 */ /* 0x100fe40000010e08 */
[----:B------:R-:W-:Y:S02]  /*11f0*/  SHF.R.U32.HI R12, RZ, 0xa, R8 ;  /* 0x0000000aff0c7819 */ /* 0x000fe40000011608 */
[----:B------:R-:W-:Y:S02]  /*1200*/  LOP3.LUT R13, R13, R18, R15, 0xe8, !PT ;  /* 0x000000120d0d7212 */ /* 0x000fe400078ee80f */
[C-C-:B------:R-:W-:Y:S02]  /*1210*/  SHF.L.W.U32.HI R20, R0.reuse, 0x1a, R0.reuse ;  /* 0x0000001a00147819 */ /* 0x140fe40000010e00 */
[----:B------:R-:W-:-:S02]  /*1220*/  SHF.L.W.U32.HI R21, R0, 0x15, R0 ;  /* 0x0000001500157819 */ /* 0x000fc40000010e00 */
[----:B------:R-:W-:Y:S02]  /*1230*/  SHF.L.W.U32.HI R22, R0, 0x7, R0 ;  /* 0x0000000700167819 */ /* 0x000fe40000010e00 */
[----:B------:R-:W-:Y:S02]  /*1240*/  LOP3.LUT R12, R12, R16, R19, 0x96, !PT ;  /* 0x000000100c0c7212 */ /* 0x000fe400078e9613 */
[----:B------:R-:W-:Y:S02]  /*1250*/  IADD3 R6, PT, PT, R6, R13, R17 ;  /* 0x0000000d06067210 */ /* 0x000fe40007ffe011 */
[----:B------:R-:W-:Y:S01]  /*1260*/  LOP3.LUT R20, R22, R20, R21, 0x96, !PT ;  /* 0x0000001416147212 */ /* 0x000fe200078e9615 */
[----:B------:R-:W-:Y:S01]  /*1270*/  VIADD R12, R12, 0x77515d3d ;  /* 0x77515d3d0c0c7836 */ /* 0x000fe20000000000 */
[----:B------:R-:W-:Y:S02]  /*1280*/  LOP3.LUT R19, R5, R0, R4, 0xe2, !PT ;  /* 0x0000000005137212 */ /* 0x000fe400078ee204 */
[----:B------:R-:W-:-:S02]  /*1290*/  SHF.L.W.U32.HI R13, R6, 0x1e, R6 ;  /* 0x0000001e060d7819 */ /* 0x000fc40000010e06 */
[C-C-:B------:R-:W-:Y:S02]  /*12a0*/  SHF.L.W.U32.HI R16, R6.reuse, 0x13, R6.reuse ;  /* 0x0000001306107819 */ /* 0x140fe40000010e06 */
[----:B------:R-:W-:Y:S02]  /*12b0*/  SHF.L.W.U32.HI R17, R6, 0xa, R6 ;  /* 0x0000000a06117819 */ /* 0x000fe40000010e06 */
[----:B------:R-:W-:Y:S02]  /*12c0*/  IADD3 R9, PT, PT, R19, R9, R20 ;  /* 0x0000000913097210 */ /* 0x000fe40007ffe014 */
[----:B------:R-:W-:Y:S02]  /*12d0*/  LOP3.LUT R16, R17, R13, R16, 0x96, !PT ;  /* 0x0000000d11107212 */ /* 0x000fe400078e9610 */
[----:B------:R-:W-:Y:S02]  /*12e0*/  LOP3.LUT R13, R18, R15, R6, 0xe8, !PT ;  /* 0x0000000f120d7212 */ /* 0x000fe400078ee806 */
[----:B------:R-:W-:-:S02]  /*12f0*/  IADD3 R9, PT, PT, R9, UR22, R12 ;  /* 0x0000001609097c10 */ /* 0x000fc4000fffe00c */
[----:B------:R-:W-:Y:S02]  /*1300*/  IADD3 R13, PT, PT, R7, R13, R16 ;  /* 0x0000000d070d7210 */ /* 0x000fe40007ffe010 */
[--C-:B------:R-:W-:Y:S01]  /*1310*/  SHF.L.W.U32.HI R18, R10, 0xf, R10.reuse ;  /* 0x0000000f0a127819 */ /* 0x100fe20000010e0a */
[----:B------:R-:W-:Y:S01]  /*1320*/  IMAD.IADD R7, R6, 0x1, R9 ;  /* 0x0000000106077824 */ /* 0x000fe200078e0209 */
[--C-:B------:R-:W-:Y:S02]  /*1330*/  SHF.L.W.U32.HI R21, R10, 0xd, R10.reuse ;  /* 0x0000000d0a157819 */ /* 0x100fe40000010e0a */
[----:B------:R-:W-:Y:S02]  /*1340*/  SHF.R.U32.HI R20, RZ, 0xa, R10 ;  /* 0x0000000aff147819 */ /* 0x000fe4000001160a */
[C-C-:B------:R-:W-:Y:S02]  /*1350*/  SHF.L.W.U32.HI R22, R7.reuse, 0x1a, R7.reuse ;  /* 0x0000001a07167819 */ /* 0x140fe40000010e07 */
[----:B------:R-:W-:-:S02]  /*1360*/  SHF.L.W.U32.HI R23, R7, 0x15, R7 ;  /* 0x0000001507177819 */ /* 0x000fc40000010e07 */
[----:B------:R-:W-:Y:S02]  /*1370*/  SHF.L.W.U32.HI R24, R7, 0x7, R7 ;  /* 0x0000000707187819 */ /* 0x000fe40000010e07 */
[----:B------:R-:W-:Y:S02]  /*1380*/  LOP3.LUT R18, R20, R18, R21, 0x96, !PT ;  /* 0x0000001214127212 */ /* 0x000fe400078e9615 */
[----:B------:R-:W-:Y:S02]  /*1390*/  LOP3.LUT R23, R24, R22, R23, 0x96, !PT ;  /* 0x0000001618177212 */ /* 0x000fe400078e9617 */
[----:B------:R-:W-:Y:S02]  /*13a0*/  LOP3.LUT R21, R0, R7, R5, 0xe2, !PT ;  /* 0x0000000700157212 */ /* 0x000fe400078ee205 */
[C-C-:B------:R-:W-:Y:S02]  /*13b0*/  SHF.L.W.U32.HI R16, R13.reuse, 0x1e, R13.reuse ;  /* 0x0000001e0d107819 */ /* 0x140fe40000010e0d */
[----:B------:R-:W-:-:S02]  /*13c0*/  SHF.L.W.U32.HI R17, R13, 0x13, R13 ;  /* 0x000000130d117819 */ /* 0x000fc40000010e0d */
[----:B------:R-:W-:Y:S02]  /*13d0*/  SHF.L.W.U32.HI R19, R13, 0xa, R13 ;  /* 0x0000000a0d137819 */ /* 0x000fe40000010e0d */
[----:B------:R-:W-:Y:S02]  /*13e0*/  IADD3 R22, PT, PT, R21, R4, R23 ;  /* 0x0000000415167210 */ /* 0x000fe40007ffe017 */
[----:B------:R-:W-:Y:S02]  /*13f0*/  LOP3.LUT R21, R18, 0x80000000, RZ, 0x3c, !PT ;  /* 0x8000000012157812 */ /* 0x000fe400078e3cff */
[----:B------:R-:W-:Y:S02]  /*1400*/  LOP3.LUT R16, R19, R16, R17, 0x96, !PT ;  /* 0x0000001013107212 */ /* 0x000fe400078e9611 */
[----:B------:R-:W-:Y:S02]  /*1410*/  LOP3.LUT R20, R15, R6, R13, 0xe8, !PT ;  /* 0x000000060f147212 */ /* 0x000fe400078ee80d */
[----:B------:R-:W-:Y:S01]  /*1420*/  IADD3 R22, PT, PT, R22, UR23, R21 ;  /* 0x0000001716167c10 */ /* 0x000fe2000fffe015 */
[----:B------:R-:W0:Y:S01]  /*1430*/  LDCU.128 UR20, c[0x3][0x50] ;  /* 0x00c00a00ff1477ac */ /* 0x000e220008000c00 */
[----:B------:R-:W-:-:S02]  /*1440*/  IADD3 R20, PT, PT, R11, R20, R16 ;  /* 0x000000140b147210 */ /* 0x000fc40007ffe010 */
[----:B------:R-:W-:Y:S01]  /*1450*/  SHF.R.U32.HI R19, RZ, 0xa, R12 ;  /* 0x0000000aff137819 */ /* 0x000fe2000001160c */
[----:B------:R-:W-:Y:S01]  /*1460*/  IMAD.IADD R4, R13, 0x1, R22 ;  /* 0x000000010d047824 */ /* 0x000fe200078e0216 */
[C-C-:B------:R-:W-:Y:S02]  /*1470*/  SHF.L.W.U32.HI R11, R20.reuse, 0x1e, R20.reuse ;  /* 0x0000001e140b7819 */ /* 0x140fe40000010e14 */
[C-C-:B------:R-:W-:Y:S02]  /*1480*/  SHF.L.W.U32.HI R16, R20.reuse, 0x13, R20.reuse ;  /* 0x0000001314107819 */ /* 0x140fe40000010e14 */
[----:B------:R-:W-:Y:S02]  /*1490*/  SHF.L.W.U32.HI R15, R20, 0xa, R20 ;  /* 0x0000000a140f7819 */ /* 0x000fe40000010e14 */
[----:B------:R-:W-:Y:S02]  /*14a0*/  SHF.L.W.U32.HI R17, R4, 0x7, R4 ;  /* 0x0000000704117819 */ /* 0x000fe40000010e04 */
[----:B------:R-:W-:-:S02]  /*14b0*/  LOP3.LUT R11, R15, R11, R16, 0x96, !PT ;  /* 0x0000000b0f0b7212 */ /* 0x000fc400078e9610 */
[C-C-:B------:R-:W-:Y:S02]  /*14c0*/  SHF.L.W.U32.HI R15, R4.reuse, 0x1a, R4.reuse ;  /* 0x0000001a040f7819 */ /* 0x140fe40000010e04 */
[----:B------:R-:W-:Y:S02]  /*14d0*/  SHF.L.W.U32.HI R16, R4, 0x15, R4 ;  /* 0x0000001504107819 */ /* 0x000fe40000010e04 */
[----:B------:R-:W-:Y:S02]  /*14e0*/  LOP3.LUT R6, R6, R13, R20, 0xe8, !PT ;  /* 0x0000000d06067212 */ /* 0x000fe400078ee814 */
[----:B------:R-:W-:Y:S02]  /*14f0*/  LOP3.LUT R24, R17, R15, R16, 0x96, !PT ;  /* 0x0000000f11187212 */ /* 0x000fe400078e9610 */
[----:B------:R-:W-:Y:S02]  /*1500*/  IADD3 R11, PT, PT, R14, R6, R11 ;  /* 0x000000060e0b7210 */ /* 0x000fe40007ffe00b */
[----:B------:R-:W-:-:S02]  /*1510*/  SHF.L.W.U32.HI R16, R12, 0xf, R12 ;  /* 0x0000000f0c107819 */ /* 0x000fc40000010e0c */
[----:B------:R-:W-:Y:S02]  /*1520*/  SHF.L.W.U32.HI R17, R12, 0xd, R12 ;  /* 0x0000000d0c117819 */ /* 0x000fe40000010e0c */
[----:B------:R-:W-:Y:S02]  /*1530*/  LOP3.LUT R23, R7, R4, R0, 0xe2, !PT ;  /* 0x0000000407177212 */ /* 0x000fe400078ee200 */
[C-C-:B------:R-:W-:Y:S02]  /*1540*/  SHF.L.W.U32.HI R6, R11.reuse, 0x1e, R11.reuse ;  /* 0x0000001e0b067819 */ /* 0x140fe40000010e0b */
[C-C-:B------:R-:W-:Y:S02]  /*1550*/  SHF.L.W.U32.HI R15, R11.reuse, 0x13, R11.reuse ;  /* 0x000000130b0f7819 */ /* 0x140fe40000010e0b */
[----:B------:R-:W-:Y:S02]  /*1560*/  SHF.L.W.U32.HI R14, R11, 0xa, R11 ;  /* 0x0000000a0b0e7819 */ /* 0x000fe40000010e0b */
[----:B------:R-:W-:-:S02]  /*1570*/  LOP3.LUT R16, R19, R16, R17, 0x96, !PT ;  /* 0x0000001013107212 */ /* 0x000fc400078e9611 */
[----:B------:R-:W-:Y:S02]  /*1580*/  IADD3 R23, PT, PT, R23, R5, R24 ;  /* 0x0000000517177210 */ /* 0x000fe40007ffe018 */
[----:B------:R-:W-:Y:S02]  /*1590*/  LOP3.LUT R5, R13, R20, R11, 0xe8, !PT ;  /* 0x000000140d057212 */ /* 0x000fe400078ee80b */
[----:B------:R-:W-:Y:S02]  /*15a0*/  LOP3.LUT R6, R14, R6, R15, 0x96, !PT ;  /* 0x000000060e067212 */ /* 0x000fe400078e960f */
[----:B0-----:R-:W-:Y:S02]  /*15b0*/  IADD3 R13, PT, PT, R23, UR20, R16 ;  /* 0x00000014170d7c10 */ /* 0x001fe4000fffe010 */
[----:B------:R-:W-:Y:S02]  /*15c0*/  IADD3 R6, PT, PT, R9, R5, R6 ;  /* 0x0000000509067210 */ /* 0x000fe40007ffe006 */
[----:B------:R-:W-:Y:S01]  /*15d0*/  SHF.L.W.U32.HI R19, R21, 0xf, R18 ;  /* 0x0000000f15137819 */ /* 0x000fe20000010e12 */
[----:B------:R-:W-:Y:S01]  /*15e0*/  IMAD.IADD R5, R20, 0x1, R13 ;  /* 0x0000000114057824 */ /* 0x000fe200078e020d */
[----:B------:R-:W-:-:S02]  /*15f0*/  SHF.L.W.U32.HI R9, R6, 0x1e, R6 ;  /* 0x0000001e06097819 */ /* 0x000fc40000010e06 */
[C-C-:B------:R-:W-:Y:S02]  /*1600*/  SHF.L.W.U32.HI R14, R6.reuse, 0x13, R6.reuse ;  /* 0x00000013060e7819 */ /* 0x140fe40000010e06 */
[----:B------:R-:W-:Y:S02]  /*1610*/  SHF.L.W.U32.HI R15, R6, 0xa, R6 ;  /* 0x0000000a060f7819 */ /* 0x000fe40000010e06 */
[C-C-:B------:R-:W-:Y:S02]  /*1620*/  SHF.L.W.U32.HI R17, R5.reuse, 0x1a, R5.reuse ;  /* 0x0000001a05117819 */ /* 0x140fe40000010e05 */
[C-C-:B------:R-:W-:Y:S02]  /*1630*/  SHF.L.W.U32.HI R24, R5.reuse, 0x15, R5.reuse ;  /* 0x0000001505187819 */ /* 0x140fe40000010e05 */
[----:B------:R-:W-:Y:S02]  /*1640*/  SHF.L.W.U32.HI R23, R5, 0x7, R5 ;  /* 0x0000000705177819 */ /* 0x000fe40000010e05 */
[----:B------:R-:W-:-:S02]  /*1650*/  LOP3.LUT R9, R15, R9, R14, 0x96, !PT ;  /* 0x000000090f097212 */ /* 0x000fc400078e960e */
[----:B------:R-:W-:Y:S02]  /*1660*/  LOP3.LUT R17, R23, R17, R24, 0x96, !PT ;  /* 0x0000001117117212 */ /* 0x000fe400078e9618 */
[----:B------:R-:W-:Y:S02]  /*1670*/  SHF.L.W.U32.HI R14, R21, 0xd, R18 ;  /* 0x0000000d150e7819 */ /* 0x000fe40000010e12 */
[----:B------:R-:W-:Y:S02]  /*1680*/  SHF.R.U32.HI R15, RZ, 0xa, R21 ;  /* 0x0000000aff0f7819 */ /* 0x000fe40000011615 */
[----:B------:R-:W-:Y:S02]  /*1690*/  LOP3.LUT R20, R20, R11, R6, 0xe8, !PT ;  /* 0x0000000b14147212 */ /* 0x000fe400078ee806 */
[----:B------:R-:W-:Y:S02]  /*16a0*/  LOP3.LUT R23, R4, R5, R7, 0xe2, !PT ;  /* 0x0000000504177212 */ /* 0x000fe400078ee207 */
[----:B------:R-:W-:-:S02]  /*16b0*/  LOP3.LUT R19, R15, R19, R14, 0x96, !PT ;  /* 0x000000130f137212 */ /* 0x000fc400078e960e */
[----:B------:R-:W-:Y:S02]  /*16c0*/  IADD3 R9, PT, PT, R22, R20, R9 ;  /* 0x0000001416097210 */ /* 0x000fe40007ffe009 */
[----:B------:R-:W-:Y:S02]  /*16d0*/  IADD3 R14, PT, PT, R23, R0, R17 ;  /* 0x00000000170e7210 */ /* 0x000fe40007ffe011 */
[C-C-:B------:R-:W-:Y:S02]  /*16e0*/  SHF.L.W.U32.HI R0, R9.reuse, 0x1e, R9.reuse ;  /* 0x0000001e09007819 */ /* 0x140fe40000010e09 */
[C-C-:B------:R-:W-:Y:S02]  /*16f0*/  SHF.L.W.U32.HI R15, R9.reuse, 0x13, R9.reuse ;  /* 0x00000013090f7819 */ /* 0x140fe40000010e09 */
[----:B------:R-:W-:Y:S02]  /*1700*/  SHF.L.W.U32.HI R17, R9, 0xa, R9 ;  /* 0x0000000a09117819 */ /* 0x000fe40000010e09 */
[----:B------:R-:W-:-:S02]  /*1710*/  IADD3 R14, PT, PT, R14, UR21, R19 ;  /* 0x000000150e0e7c10 */ /* 0x000fc4000fffe013 */
[----:B------:R-:W-:Y:S02]  /*1720*/  LOP3.LUT R20, R17, R0, R15, 0x96, !PT ;  /* 0x0000000011147212 */ /* 0x000fe400078e960f */
[C---:B------:R-:W-:Y:S01]  /*1730*/  SHF.L.W.U32.HI R22, R16.reuse, 0xf, R16 ;  /* 0x0000000f10167819 */ /* 0x040fe20000010e10 */
[C---:B------:R-:W-:Y:S01]  /*1740*/  IMAD.IADD R0, R11.reuse, 0x1, R14 ;  /* 0x000000010b007824 */ /* 0x040fe200078e020e */
[--C-:B------:R-:W-:Y:S02]  /*1750*/  SHF.L.W.U32.HI R15, R16, 0xd, R16.reuse ;  /* 0x0000000d100f7819 */ /* 0x100fe40000010e10 */
[----:B------:R-:W-:Y:S02]  /*1760*/  SHF.R.U32.HI R17, RZ, 0xa, R16 ;  /* 0x0000000aff117819 */ /* 0x000fe40000011610 */
[----:B------:R-:W-:Y:S02]  /*1770*/  LOP3.LUT R11, R11, R6, R9, 0xe8, !PT ;  /* 0x000000060b0b7212 */ /* 0x000fe400078ee809 */
[----:B------:R-:W-:-:S02]  /*1780*/  SHF.L.W.U32.HI R23, R0, 0x1a, R0 ;  /* 0x0000001a00177819 */ /* 0x000fc40000010e00 */
[C-C-:B------:R-:W-:Y:S02]  /*1790*/  SHF.L.W.U32.HI R24, R0.reuse, 0x15, R0.reuse ;  /* 0x0000001500187819 */ /* 0x140fe40000010e00 */
[----:B------:R-:W-:Y:S02]  /*17a0*/  SHF.L.W.U32.HI R25, R0, 0x7, R0 ;  /* 0x0000000700197819 */ /* 0x000fe40000010e00 */
[----:B------:R-:W-:Y:S02]  /*17b0*/  LOP3.LUT R17, R17, R22, R15, 0x96, !PT ;  /* 0x0000001611117212 */ /* 0x000fe400078e960f */
[----:B------:R-:W-:Y:S02]  /*17c0*/  IADD3 R20, PT, PT, R13, R11, R20 ;  /* 0x0000000b0d147210 */ /* 0x000fe40007ffe014 */
[----:B------:R-:W-:Y:S01]  /*17d0*/  LOP3.LUT R24, R25, R23, R24, 0x96, !PT ;  /* 0x0000001719187212 */ /* 0x000fe200078e9618 */
[----:B------:R-:W-:Y:S01]  /*17e0*/  VIADD R17, R17, UR18 ;  /* 0x0000001211117c36 */ /* 0x000fe20008000000 */
[----:B------:R-:W-:-:S02]  /*17f0*/  LOP3.LUT R15, R5, R0, R4, 0xe2, !PT ;  /* 0x00000000050f7212 */ /* 0x000fc400078ee204 */
[C-C-:B------:R-:W-:Y:S02]  /*1800*/  SHF.L.W.U32.HI R11, R20.reuse, 0x1e, R20.reuse ;  /* 0x0000001e140b7819 */ /* 0x140fe40000010e14 */
[C-C-:B------:R-:W-:Y:S02]  /*1810*/  SHF.L.W.U32.HI R22, R20.reuse, 0x13, R20.reuse ;  /* 0x0000001314167819 */ /* 0x140fe40000010e14 */
[----:B------:R-:W-:Y:S02]  /*1820*/  SHF.L.W.U32.HI R13, R20, 0xa, R20 ;  /* 0x0000000a140d7819 */ /* 0x000fe40000010e14 */
[----:B------:R-:W-:Y:S02]  /*1830*/  IADD3 R24, PT, PT, R15, R7, R24 ;  /* 0x000000070f187210 */ /* 0x000fe40007ffe018 */
[----:B------:R-:W-:Y:S02]  /*1840*/  LOP3.LUT R11, R13, R11, R22, 0x96, !PT ;  /* 0x0000000b0d0b7212 */ /* 0x000fe400078e9616 */
[----:B------:R-:W-:-:S02]  /*1850*/  IADD3 R13, PT, PT, R24, UR22, R17 ;  /* 0x00000016180d7c10 */ /* 0x000fc4000fffe011 */
[C-C-:B------:R-:W-:Y:S02]  /*1860*/  SHF.L.W.U32.HI R22, R19.reuse, 0xf, R19.reuse ;  /* 0x0000000f13167819 */ /* 0x140fe40000010e13 */
[----:B------:R-:W-:Y:S01]  /*1870*/  SHF.L.W.U32.HI R23, R19, 0xd, R19 ;  /* 0x0000000d13177819 */ /* 0x000fe20000010e13 */
[C---:B------:R-:W-:Y:S01]  /*1880*/  IMAD.IADD R7, R6.reuse, 0x1, R13 ;  /* 0x0000000106077824 */ /* 0x040fe200078e020d */
[----:B------:R-:W-:Y:S02]  /*1890*/  SHF.R.U32.HI R24, RZ, 0xa, R19 ;  /* 0x0000000aff187819 */ /* 0x000fe40000011613 */
[----:B------:R-:W-:Y:S02]  /*18a0*/  LOP3.LUT R15, R6, R9, R20, 0xe8, !PT ;  /* 0x00000009060f7212 */ /* 0x000fe400078ee814 */
[----:B------:R-:W-:Y:S02]  /*18b0*/  LOP3.LUT R23, R24, R22, R23, 0x96, !PT ;  /* 0x0000001618177212 */ /* 0x000fe400078e9617 */
[----:B------:R-:W-:-:S02]  /*18c0*/  IADD3 R11, PT, PT, R14, R15, R11 ;  /* 0x0000000f0e0b7210 */ /* 0x000fc40007ffe00b */
[C-C-:B------:R-:W-:Y:S02]  /*18d0*/  SHF.L.W.U32.HI R22, R7.reuse, 0x1a, R7.reuse ;  /* 0x0000001a07167819 */ /* 0x140fe40000010e07 */
[C-C-:B------:R-:W-:Y:S02]  /*18e0*/  SHF.L.W.U32.HI R25, R7.reuse, 0x15, R7.reuse ;  /* 0x0000001507197819 */ /* 0x140fe40000010e07 */
[----:B------:R-:W-:Y:S02]  /*18f0*/  SHF.L.W.U32.HI R24, R7, 0x7, R7 ;  /* 0x0000000707187819 */ /* 0x000fe40000010e07 */
[C-C-:B------:R-:W-:Y:S02]  /*1900*/  SHF.L.W.U32.HI R6, R11.reuse, 0x1e, R11.reuse ;  /* 0x0000001e0b067819 */ /* 0x140fe40000010e0b */
[C-C-:B------:R-:W-:Y:S02]  /*1910*/  SHF.L.W.U32.HI R15, R11.reuse, 0x13, R11.reuse ;  /* 0x000000130b0f7819 */ /* 0x140fe40000010e0b */
[----:B------:R-:W-:-:S02]  /*1920*/  SHF.L.W.U32.HI R14, R11, 0xa, R11 ;  /* 0x0000000a0b0e7819 */ /* 0x000fc40000010e0b */
[----:B------:R-:W-:Y:S02]  /*1930*/  LOP3.LUT R25, R24, R22, R25, 0x96, !PT ;  /* 0x0000001618197212 */ /* 0x000fe400078e9619 */
[----:B------:R-:W-:Y:S02]  /*1940*/  LOP3.LUT R22, R0, R7, R5, 0xe2, !PT ;  /* 0x0000000700167212 */ /* 0x000fe400078ee205 */
[----:B------:R-:W-:Y:S01]  /*1950*/  LOP3.LUT R6, R14, R6, R15, 0x96, !PT ;  /* 0x000000060e067212 */ /* 0x000fe200078e960f */
[----:B------:R-:W-:Y:S01]  /*1960*/  IMAD.IADD R14, R8, 0x1, R23 ;  /* 0x00000001080e7824 */ /* 0x000fe200078e0217 */
[----:B------:R-:W-:Y:S02]  /*1970*/  IADD3 R25, PT, PT, R22, R4, R25 ;  /* 0x0000000416197210 */ /* 0x000fe40007ffe019 */
[----:B------:R-:W-:Y:S02]  /*1980*/  LOP3.LUT R4, R9, R20, R11, 0xe8, !PT ;  /* 0x0000001409047212 */ /* 0x000fe400078ee80b */
[----:B------:R-:W-:Y:S01]  /*1990*/  IADD3 R22, PT, PT, R25, UR23, R14 ;  /* 0x0000001719167c10 */ /* 0x000fe2000fffe00e */
[----:B------:R-:W0:Y:S01]  /*19a0*/  LDCU.128 UR20, c[0x3][0x60] ;  /* 0x00c00c00ff1477ac */ /* 0x000e220008000c00 */
[----:B------:R-:W-:-:S03]  /*19b0*/  IADD3 R6, PT, PT, R13, R4, R6 ;  /* 0x000000040d067210 */ /* 0x000fc60007ffe006 */
[----:B------:R-:W-:Y:S01]  /*19c0*/  IMAD.IADD R4, R9, 0x1, R22 ;  /* 0x0000000109047824 */ /* 0x000fe200078e0216 */
        /* <DEDUP_REMOVED lines=8> */
[C-C-:B------:R-:W-:Y:S02]  /*1a50*/  SHF.L.W.U32.HI R13, R17.reuse, 0xf, R17.reuse ;  /* 0x0000000f110d7819 */ /* 0x140fe40000010e11 */
[--C-:B------:R-:W-:Y:S02]  /*1a60*/  SHF.L.W.U32.HI R24, R17, 0xd, R17.reuse ;  /* 0x0000000d11187819 */ /* 0x100fe40000010e11 */
[----:B------:R-:W-:Y:S02]  /*1a70*/  SHF.R.U32.HI R15, RZ, 0xa, R17 ;  /* 0x0000000aff0f7819 */ /* 0x000fe40000011611 */
[----:B------:R-:W-:-:S02]  /*1a80*/  LOP3.LUT R23, R20, R11, R6, 0xe8, !PT ;  /* 0x0000000b14177212 */ /* 0x000fc400078ee806 */
[----:B------:R-:W-:Y:S02]  /*1a90*/  LOP3.LUT R15, R15, R13, R24, 0x96, !PT ;  /* 0x0000000d0f0f7212 */ /* 0x000fe400078e9618 */
[----:B------:R-:W-:Y:S02]  /*1aa0*/  LOP3.LUT R25, R7, R4, R0, 0xe2, !PT ;  /* 0x0000000407197212 */ /* 0x000fe400078ee200 */
[----:B------:R-:W-:Y:S01]  /*1ab0*/  IADD3 R23, PT, PT, R22, R23, R9 ;  /* 0x0000001716177210 */ /* 0x000fe20007ffe009 */
[----:B------:R-:W-:Y:S01]  /*1ac0*/  IMAD.IADD R15, R10, 0x1, R15 ;  /* 0x000000010a0f7824 */ /* 0x000fe200078e020f */
[----:B------:R-:W-:Y:S02]  /*1ad0*/  IADD3 R26, PT, PT, R25, R5, R26 ;  /* 0x00000005191a7210 */ /* 0x000fe40007ffe01a */
[C-C-:B------:R-:W-:Y:S02]  /*1ae0*/  SHF.L.W.U32.HI R5, R23.reuse, 0x1e, R23.reuse ;  /* 0x0000001e17057819 */ /* 0x140fe40000010e17 */
[----:B------:R-:W-:-:S02]  /*1af0*/  SHF.L.W.U32.HI R22, R23, 0x13, R23 ;  /* 0x0000001317167819 */ /* 0x000fc40000010e17 */
[----:B------:R-:W-:Y:S02]  /*1b00*/  SHF.L.W.U32.HI R13, R23, 0xa, R23 ;  /* 0x0000000a170d7819 */ /* 0x000fe40000010e17 */
[----:B0-----:R-:W-:Y:S02]  /*1b10*/  IADD3 R9, PT, PT, R26, UR20, R15 ;  /* 0x000000141a097c10 */ /* 0x001fe4000fffe00f */
[----:B------:R-:W-:Y:S02]  /*1b20*/  LOP3.LUT R24, R11, R6, R23, 0xe8, !PT ;  /* 0x000000060b187212 */ /* 0x000fe400078ee817 */
[----:B------:R-:W-:Y:S01]  /*1b30*/  LOP3.LUT R22, R13, R5, R22, 0x96, !PT ;  /* 0x000000050d167212 */ /* 0x000fe200078e9616 */
[----:B------:R-:W-:Y:S01]  /*1b40*/  IMAD.IADD R5, R20, 0x1, R9 ;  /* 0x0000000114057824 */ /* 0x000fe200078e0209 */
[----:B------:R-:W-:Y:S02]  /*1b50*/  SHF.L.W.U32.HI R13, R14, 0xf, R14 ;  /* 0x0000000f0e0d7819 */ /* 0x000fe40000010e0e */
[----:B------:R-:W-:-:S02]  /*1b60*/  IADD3 R20, PT, PT, R9, R24, R22 ;  /* 0x0000001809147210 */ /* 0x000fc40007ffe016 */
[--C-:B------:R-:W-:Y:S02]  /*1b70*/  SHF.L.W.U32.HI R22, R14, 0xd, R14.reuse ;  /* 0x0000000d0e167819 */ /* 0x100fe40000010e0e */
[----:B------:R-:W-:Y:S02]  /*1b80*/  SHF.R.U32.HI R9, RZ, 0xa, R14 ;  /* 0x0000000aff097819 */ /* 0x000fe4000001160e */
[C-C-:B------:R-:W-:Y:S02]  /*1b90*/  SHF.L.W.U32.HI R24, R5.reuse, 0x1a, R5.reuse ;  /* 0x0000001a05187819 */ /* 0x140fe40000010e05 */
[C-C-:B------:R-:W-:Y:S02]  /*1ba0*/  SHF.L.W.U32.HI R25, R5.reuse, 0x15, R5.reuse ;  /* 0x0000001505197819 */ /* 0x140fe40000010e05 */
[----:B------:R-:W-:Y:S02]  /*1bb0*/  SHF.L.W.U32.HI R26, R5, 0x7, R5 ;  /* 0x00000007051a7819 */ /* 0x000fe40000010e05 */
[----:B------:R-:W-:-:S02]  /*1bc0*/  LOP3.LUT R13, R9, R13, R22, 0x96, !PT ;  /* 0x0000000d090d7212 */ /* 0x000fc400078e9616 */
[----:B------:R-:W-:Y:S02]  /*1bd0*/  LOP3.LUT R25, R26, R24, R25, 0x96, !PT ;  /* 0x000000181a197212 */ /* 0x000fe400078e9619 */
[----:B------:R-:W-:Y:S01]  /*1be0*/  LOP3.LUT R9, R4, R5, R7, 0xe2, !PT ;  /* 0x0000000504097212 */ /* 0x000fe200078ee207 */
[----:B------:R-:W-:Y:S01]  /*1bf0*/  IMAD.IADD R13, R12, 0x1, R13 ;  /* 0x000000010c0d7824 */ /* 0x000fe200078e020d */
[C-C-:B------:R-:W-:Y:S02]  /*1c00*/  SHF.L.W.U32.HI R24, R20.reuse, 0x1e, R20.reuse ;  /* 0x0000001e14187819 */ /* 0x140fe40000010e14 */
[----:B------:R-:W-:Y:S02]  /*1c10*/  IADD3 R0, PT, PT, R9, R0, R25 ;  /* 0x0000000009007210 */ /* 0x000fe40007ffe019 */
[C-C-:B------:R-:W-:Y:S02]  /*1c20*/  SHF.L.W.U32.HI R9, R20.reuse, 0x13, R20.reuse ;  /* 0x0000001314097819 */ /* 0x140fe40000010e14 */
[----:B------:R-:W-:-:S02]  /*1c30*/  SHF.L.W.U32.HI R25, R20, 0xa, R20 ;  /* 0x0000000a14197819 */ /* 0x000fc40000010e14 */
[----:B------:R-:W-:Y:S02]  /*1c40*/  IADD3 R22, PT, PT, R0, UR21, R13 ;  /* 0x0000001500167c10 */ /* 0x000fe4000fffe00d */
[----:B------:R-:W-:Y:S02]  /*1c50*/  LOP3.LUT R27, R6, R23, R20, 0xe8, !PT ;  /* 0x00000017061b7212 */ /* 0x000fe400078ee814 */
[----:B------:R-:W-:Y:S01]  /*1c60*/  LOP3.LUT R9, R25, R24, R9, 0x96, !PT ;  /* 0x0000001819097212 */ /* 0x000fe200078e9609 */
[----:B------:R-:W-:Y:S01]  /*1c70*/  IMAD.IADD R0, R11, 0x1, R22 ;  /* 0x000000010b007824 */ /* 0x000fe200078e0216 */
[C---:B------:R-:W-:Y:S02]  /*1c80*/  SHF.L.W.U32.HI R24, R15.reuse, 0xf, R15 ;  /* 0x0000000f0f187819 */ /* 0x040fe40000010e0f */
[----:B------:R-:W-:Y:S02]  /*1c90*/  IADD3 R27, PT, PT, R22, R27, R9 ;  /* 0x0000001b161b7210 */ /* 0x000fe40007ffe009 */
[----:B------:R-:W-:-:S02]  /*1ca0*/  SHF.L.W.U32.HI R9, R15, 0xd, R15 ;  /* 0x0000000d0f097819 */ /* 0x000fc40000010e0f */
[----:B------:R-:W-:Y:S02]  /*1cb0*/  SHF.R.U32.HI R11, RZ, 0xa, R15 ;  /* 0x0000000aff0b7819 */ /* 0x000fe4000001160f */
[C-C-:B------:R-:W-:Y:S02]  /*1cc0*/  SHF.L.W.U32.HI R22, R0.reuse, 0x1a, R0.reuse ;  /* 0x0000001a00167819 */ /* 0x140fe40000010e00 */
[C-C-:B------:R-:W-:Y:S02]  /*1cd0*/  SHF.L.W.U32.HI R25, R0.reuse, 0x15, R0.reuse ;  /* 0x0000001500197819 */ /* 0x140fe40000010e00 */
[----:B------:R-:W-:Y:S02]  /*1ce0*/  SHF.L.W.U32.HI R26, R0, 0x7, R0 ;  /* 0x00000007001a7819 */ /* 0x000fe40000010e00 */
[----:B------:R-:W-:Y:S02]  /*1cf0*/  LOP3.LUT R24, R11, R24, R9, 0x96, !PT ;  /* 0x000000180b187212 */ /* 0x000fe400078e9609 */
[----:B------:R-:W-:-:S02]  /*1d00*/  LOP3.LUT R22, R26, R22, R25, 0x96, !PT ;  /* 0x000000161a167212 */ /* 0x000fc400078e9619 */
[----:B------:R-:W-:Y:S01]  /*1d10*/  LOP3.LUT R9, R5, R0, R4, 0xe2, !PT ;  /* 0x0000000005097212 */ /* 0x000fe200078ee204 */
[----:B------:R-:W-:Y:S01]  /*1d20*/  IMAD.IADD R11, R21, 0x1, R24 ;  /* 0x00000001150b7824 */ /* 0x000fe200078e0218 */
[--C-:B------:R-:W-:Y:S02]  /*1d30*/  SHF.L.W.U32.HI R24, R27, 0x1e, R27.reuse ;  /* 0x0000001e1b187819 */ /* 0x100fe40000010e1b */
[----:B------:R-:W-:Y:S02]  /*1d40*/  IADD3 R22, PT, PT, R9, R7, R22 ;  /* 0x0000000709167210 */ /* 0x000fe40007ffe016 */
[C-C-:B------:R-:W-:Y:S02]  /*1d50*/  SHF.L.W.U32.HI R7, R27.reuse, 0x13, R27.reuse ;  /* 0x000000131b077819 */ /* 0x140fe40000010e1b */
[----:B------:R-:W-:Y:S02]  /*1d60*/  SHF.L.W.U32.HI R25, R27, 0xa, R27 ;  /* 0x0000000a1b197819 */ /* 0x000fe40000010e1b */
[----:B------:R-:W-:-:S02]  /*1d70*/  IADD3 R9, PT, PT, R22, UR22, R11 ;  /* 0x0000001616097c10 */ /* 0x000fc4000fffe00b */
[----:B------:R-:W-:Y:S02]  /*1d80*/  LOP3.LUT R24, R25, R24, R7, 0x96, !PT ;  /* 0x0000001819187212 */ /* 0x000fe400078e9607 */
[----:B------:R-:W-:Y:S01]  /*1d90*/  LOP3.LUT R22, R23, R20, R27, 0xe8, !PT ;  /* 0x0000001417167212 */ /* 0x000fe200078ee81b */
[----:B------:R-:W-:-:S03]  /*1da0*/  IMAD.IADD R7, R6, 0x1, R9 ;  /* 0x0000000106077824 */ /* 0x000fc600078e0209 */
[----:B------:R-:W-:Y:S02]  /*1db0*/  IADD3 R24, PT, PT, R9, R22, R24 ;  /* 0x0000001609187210 */ /* 0x000fe40007ffe018 */
[C-C-:B------:R-:W-:Y:S02]  /*1dc0*/  SHF.L.W.U32.HI R6, R7.reuse, 0x1a, R7.reuse ;  /* 0x0000001a07067819 */ /* 0x140fe40000010e07 */
[C-C-:B------:R-:W-:Y:S02]  /*1dd0*/  SHF.L.W.U32.HI R9, R7.reuse, 0x15, R7.reuse ;  /* 0x0000001507097819 */ /* 0x140fe40000010e07 */
[----:B------:R-:W-:Y:S02]  /*1de0*/  SHF.L.W.U32.HI R22, R7, 0x7, R7 ;  /* 0x0000000707167819 */ /* 0x000fe40000010e07 */
[----:B------:R-:W-:Y:S02]  /*1df0*/  LOP3.LUT R29, R20, R27, R24, 0xe8, !PT ;  /* 0x0000001b141d7212 */ /* 0x000fe400078ee818 */
[----:B------:R-:W-:-:S02]  /*1e00*/  LOP3.LUT R25, R22, R6, R9, 0x96, !PT ;  /* 0x0000000616197212 */ /* 0x000fc400078e9609 */
[C-C-:B------:R-:W-:Y:S02]  /*1e10*/  SHF.L.W.U32.HI R6, R13.reuse, 0xf, R13.reuse ;  /* 0x0000000f0d067819 */ /* 0x140fe40000010e0d */
[--C-:B------:R-:W-:Y:S02]  /*1e20*/  SHF.L.W.U32.HI R9, R13, 0xd, R13.reuse ;  /* 0x0000000d0d097819 */ /* 0x100fe40000010e0d */
[----:B------:R-:W-:-:S04]  /*1e30*/  SHF.R.U32.HI R22, RZ, 0xa, R13 ;  /* 0x0000000aff167819 */ /* 0x000fc8000001160d */
[----:B------:R-:W-:Y:S02]  /*1e40*/  LOP3.LUT R9, R22, R6, R9, 0x96, !PT ;  /* 0x0000000616097212 */ /* 0x000fe400078e9609 */
[----:B------:R-:W-:Y:S02]  /*1e50*/  LOP3.LUT R6, R0, R7, R5, 0xe2, !PT ;  /* 0x0000000700067212 */ /* 0x000fe400078ee205 */
[--C-:B------:R-:W-:Y:S01]  /*1e60*/  SHF.L.W.U32.HI R22, R24, 0xa, R24.reuse ;  /* 0x0000000a18167819 */ /* 0x100fe20000010e18 */
[----:B------:R-:W-:Y:S01]  /*1e70*/  IMAD.IADD R9, R16, 0x1, R9 ;  /* 0x0000000110097824 */ /* 0x000fe200078e0209 */
[----:B------:R-:W-:Y:S02]  /*1e80*/  IADD3 R6, PT, PT, R6, R4, R25 ;  /* 0x0000000406067210 */ /* 0x000fe40007ffe019 */
[--C-:B------:R-:W-:Y:S02]  /*1e90*/  SHF.L.W.U32.HI R4, R24, 0x1e, R24.reuse ;  /* 0x0000001e18047819 */ /* 0x100fe40000010e18 */
[----:B------:R-:W-:Y:S01]  /*1ea0*/  IADD3 R6, PT, PT, R6, UR23, R9 ;  /* 0x0000001706067c10 */ /* 0x000fe2000fffe009 */
[----:B------:R-:W0:Y:S01]  /*1eb0*/  LDCU.128 UR20, c[0x3][0x70] ;  /* 0x00c00e00ff1477ac */ /* 0x000e220008000c00 */
[----:B------:R-:W-:-:S03]  /*1ec0*/  SHF.L.W.U32.HI R25, R24, 0x13, R24 ;  /* 0x0000001318197819 */ /* 0x000fc60000010e18 */
[----:B------:R-:W-:Y:S01]  /*1ed0*/  IMAD.IADD R26, R23, 0x1, R6 ;  /* 0x00000001171a7824 */ /* 0x000fe200078e0206 */
[----:B------:R-:W-:-:S04]  /*1ee0*/  LOP3.LUT R25, R22, R4, R25, 0x96, !PT ;  /* 0x0000000416197212 */ /* 0x000fc800078e9619 */
[----:B------:R-:W-:Y:S02]  /*1ef0*/  IADD3 R29, PT, PT, R6, R29, R25 ;  /* 0x0000001d061d7210 */ /* 0x000fe40007ffe019 */
[C-C-:B------:R-:W-:Y:S02]  /*1f00*/  SHF.L.W.U32.HI R4, R26.reuse, 0x1a, R26.reuse ;  /* 0x0000001a1a047819 */ /* 0x140fe40000010e1a */
[C-C-:B------:R-:W-:Y:S02]  /*1f10*/  SHF.L.W.U32.HI R23, R26.reuse, 0x15, R26.reuse ;  /* 0x000000151a177819 */ /* 0x140fe40000010e1a */
[----:B------:R-:W-:Y:S02]  /*1f20*/  SHF.L.W.U32.HI R6, R26, 0x7, R26 ;  /* 0x000000071a067819 */ /* 0x000fe40000010e1a */
[----:B------:R-:W-:Y:S02]  /*1f30*/  SHF.L.W.U32.HI R22, R29, 0xa, R29 ;  /* 0x0000000a1d167819 */ /* 0x000fe40000010e1d */
[----:B------:R-:W-:-:S02]  /*1f40*/  LOP3.LUT R4, R6, R4, R23, 0x96, !PT ;  /* 0x0000000406047212 */ /* 0x000fc400078e9617 */
[----:B------:R-:W-:-:S04]  /*1f50*/  LOP3.LUT R6, R7, R26, R0, 0xe2, !PT ;  /* 0x0000001a07067212 */ /* 0x000fc800078ee200 */
[----:B------:R-:W-:Y:S02]  /*1f60*/  IADD3 R23, PT, PT, R6, R5, R4 ;  /* 0x0000000506177210 */ /* 0x000fe40007ffe004 */
[C-C-:B------:R-:W-:Y:S02]  /*1f70*/  SHF.L.W.U32.HI R4, R11.reuse, 0xf, R11.reuse ;  /* 0x0000000f0b047819 */ /* 0x140fe40000010e0b */
[--C-:B------:R-:W-:Y:S02]  /*1f80*/  SHF.L.W.U32.HI R5, R11, 0xd, R11.reuse ;  /* 0x0000000d0b057819 */ /* 0x100fe40000010e0b */
[----:B------:R-:W-:-:S04]  /*1f90*/  SHF.R.U32.HI R6, RZ, 0xa, R11 ;  /* 0x0000000aff067819 */ /* 0x000fc8000001160b */
[----:B------:R-:W-:Y:S02]  /*1fa0*/  LOP3.LUT R6, R6, R4, R5, 0x96, !PT ;  /* 0x0000000406067212 */ /* 0x000fe400078e9605 */
[C-C-:B------:R-:W-:Y:S02]  /*1fb0*/  SHF.L.W.U32.HI R4, R29.reuse, 0x1e, R29.reuse ;  /* 0x0000001e1d047819 */ /* 0x140fe40000010e1d */
[----:B------:R-:W-:Y:S01]  /*1fc0*/  SHF.L.W.U32.HI R5, R29, 0x13, R29 ;  /* 0x000000131d057819 */ /* 0x000fe20000010e1d */
[----:B------:R-:W-:-:S03]  /*1fd0*/  IMAD.IADD R6, R19, 0x1, R6 ;  /* 0x0000000113067824 */ /* 0x000fc600078e0206 */
[----:B------:R-:W-:Y:S02]  /*1fe0*/  LOP3.LUT R22, R22, R4, R5, 0x96, !PT ;  /* 0x0000000416167212 */ /* 0x000fe400078e9605 */
[----:B0-----:R-:W-:Y:S02]  /*1ff0*/  IADD3 R23, PT, PT, R23, UR20, R6 ;  /* 0x0000001417177c10 */ /* 0x001fe4000fffe006 */
[----:B------:R-:W-:-:S03]  /*2000*/  LOP3.LUT R4, R27, R24, R29, 0xe8, !PT ;  /* 0x000000181b047212 */ /* 0x000fc600078ee81d */
[----:B------:R-:W-:Y:S01]  /*2010*/  IMAD.IADD R28, R20, 0x1, R23 ;  /* 0x00000001141c7824 */ /* 0x000fe200078e0217 */
[----:B------:R-:W-:-:S04]  /*2020*/  IADD3 R22, PT, PT, R23, R4, R22 ;  /* 0x0000000417167210 */ /* 0x000fc80007ffe016 */
[C-C-:B------:R-:W-:Y:S02]  /*2030*/  SHF.L.W.U32.HI R4, R28.reuse, 0x1a, R28.reuse ;  /* 0x0000001a1c047819 */ /* 0x140fe40000010e1c */
[C-C-:B------:R-:W-:Y:S02]  /*2040*/  SHF.L.W.U32.HI R5, R28.reuse, 0x15, R28.reuse ;  /* 0x000000151c057819 */ /* 0x140fe40000010e1c */
[----:B------:R-:W-:Y:S02]  /*2050*/  SHF.L.W.U32.HI R20, R28, 0x7, R28 ;  /* 0x000000071c147819 */ /* 0x000fe40000010e1c */
[----:B------:R-:W-:Y:S02]  /*2060*/  SHF.L.W.U32.HI R23, R22, 0xa, R22 ;  /* 0x0000000a16177819 */ /* 0x000fe40000010e16 */
[----:B------:R-:W-:Y:S02]  /*2070*/  LOP3.LUT R5, R20, R4, R5, 0x96, !PT ;  /* 0x0000000414057212 */ /* 0x000fe400078e9605 */
[----:B------:R-:W-:-:S04]  /*2080*/  LOP3.LUT R4, R26, R28, R7, 0xe2, !PT ;  /* 0x0000001c1a047212 */ /* 0x000fc800078ee207 */
[----:B------:R-:W-:Y:S02]  /*2090*/  IADD3 R20, PT, PT, R4, R0, R5 ;  /* 0x0000000004147210 */ /* 0x000fe40007ffe005 */
[C-C-:B------:R-:W-:Y:S02]  /*20a0*/  SHF.L.W.U32.HI R0, R9.reuse, 0xf, R9.reuse ;  /* 0x0000000f09007819 */ /* 0x140fe40000010e09 */
[--C-:B------:R-:W-:Y:S02]  /*20b0*/  SHF.L.W.U32.HI R5, R9, 0xd, R9.reuse ;  /* 0x0000000d09057819 */ /* 0x100fe40000010e09 */
[----:B------:R-:W-:-:S04]  /*20c0*/  SHF.R.U32.HI R4, RZ, 0xa, R9 ;  /* 0x0000000aff047819 */ /* 0x000fc80000011609 */
[----:B------:R-:W-:Y:S02]  /*20d0*/  LOP3.LUT R0, R4, R0, R5, 0x96, !PT ;  /* 0x0000000004007212 */ /* 0x000fe400078e9605 */
[C-C-:B------:R-:W-:Y:S02]  /*20e0*/  SHF.L.W.U32.HI R4, R22.reuse, 0x1e, R22.reuse ;  /* 0x0000001e16047819 */ /* 0x140fe40000010e16 */
[----:B------:R-:W-:-:S04]  /*20f0*/  SHF.L.W.U32.HI R5, R22, 0x13, R22 ;  /* 0x0000001316057819 */ /* 0x000fc80000010e16 */
[----:B------:R-:W-:Y:S01]  /*2100*/  LOP3.LUT R23, R23, R4, R5, 0x96, !PT ;  /* 0x0000000417177212 */ /* 0x000fe200078e9605 */
[----:B------:R-:W-:Y:S01]  /*2110*/  IMAD.IADD R5, R17, 0x1, R0 ;  /* 0x0000000111057824 */ /* 0x000fe200078e0200 */
[----:B------:R-:W-:-:S04]  /*2120*/  LOP3.LUT R0, R24, R29, R22, 0xe8, !PT ;  /* 0x0000001d18007212 */ /* 0x000fc800078ee816 */
[--C-:B------:R-:W-:Y:S02]  /*2130*/  IADD3 R20, PT, PT, R20, UR21, R5.reuse ;  /* 0x0000001514147c10 */ /* 0x100fe4000fffe005 */
[----:B------:R-:W-:Y:S02]  /*2140*/  SHF.R.U32.HI R30, RZ, 0xa, R5 ;  /* 0x0000000aff1e7819 */ /* 0x000fe40000011605 */
[----:B------:R-:W-:Y:S01]  /*2150*/  IADD3 R23, PT, PT, R20, R0, R23 ;  /* 0x0000000014177210 */ /* 0x000fe20007ffe017 */
[----:B------:R-:W-:-:S03]  /*2160*/  IMAD.IADD R27, R27, 0x1, R20 ;  /* 0x000000011b1b7824 */ /* 0x000fc600078e0214 */
[----:B------:R-:W-:Y:S02]  /*2170*/  SHF.L.W.U32.HI R31, R23, 0x13, R23 ;  /* 0x00000013171f7819 */ /* 0x000fe40000010e17 */
[C-C-:B------:R-:W-:Y:S02]  /*2180*/  SHF.L.W.U32.HI R0, R27.reuse, 0x1a, R27.reuse ;  /* 0x0000001a1b007819 */ /* 0x140fe40000010e1b */
[C-C-:B------:R-:W-:Y:S02]  /*2190*/  SHF.L.W.U32.HI R25, R27.reuse, 0x15, R27.reuse ;  /* 0x000000151b197819 */ /* 0x140fe40000010e1b */
[----:B------:R-:W-:Y:S02]  /*21a0*/  SHF.L.W.U32.HI R4, R27, 0x7, R27 ;  /* 0x000000071b047819 */ /* 0x000fe40000010e1b */
[----:B------:R-:W-:Y:S02]  /*21b0*/  LOP3.LUT R20, R29, R22, R23, 0xe8, !PT ;  /* 0x000000161d147212 */ /* 0x000fe400078ee817 */
        /* <DEDUP_REMOVED lines=9> */
[----:B------:R-:W-:Y:S02]  /*2250*/  LOP3.LUT R0, R4, R0, R31, 0x96, !PT ;  /* 0x0000000004007212 */ /* 0x000fe400078e961f */
[----:B------:R-:W-:Y:S01]  /*2260*/  IADD3 R4, PT, PT, R7, UR5, R14 ;  /* 0x0000000507047c10 */ /* 0x000fe2000fffe00e */
[----:B------:R-:W0:Y:S03]  /*2270*/  LDCU.128 UR4, c[0x3][0x80] ;  /* 0x00c01000ff0477ac */ /* 0x000e260008000c00 */
[----:B------:R-:W-:-:S04]  /*2280*/  IADD3 R25, PT, PT, R25, UR22, R4 ;  /* 0x0000001619197c10 */ /* 0x000fc8000fffe004 */
[----:B------:R-:W-:Y:S01]  /*2290*/  IADD3 R20, PT, PT, R25, R20, R0 ;  /* 0x0000001419147210 */ /* 0x000fe20007ffe000 */
[----:B------:R-:W-:-:S05]  /*22a0*/  IMAD.IADD R24, R24, 0x1, R25 ;  /* 0x0000000118187824 */ /* 0x000fca00078e0219 */
[C-C-:B------:R-:W-:Y:S02]  /*22b0*/  SHF.L.W.U32.HI R0, R24.reuse, 0x1a, R24.reuse ;  /* 0x0000001a18007819 */ /* 0x140fe40000010e18 */
[C-C-:B------:R-:W-:Y:S02]  /*22c0*/  SHF.L.W.U32.HI R7, R24.reuse, 0x15, R24.reuse ;  /* 0x0000001518077819 */ /* 0x140fe40000010e18 */
[----:B------:R-:W-:-:S04]  /*22d0*/  SHF.L.W.U32.HI R25, R24, 0x7, R24 ;  /* 0x0000000718197819 */ /* 0x000fc80000010e18 */
[----:B------:R-:W-:Y:S02]  /*22e0*/  LOP3.LUT R7, R25, R0, R7, 0x96, !PT ;  /* 0x0000000019077212 */ /* 0x000fe400078e9607 */
[----:B------:R-:W-:Y:S02]  /*22f0*/  LOP3.LUT R0, R27, R24, R28, 0xe2, !PT ;  /* 0x000000181b007212 */ /* 0x000fe400078ee21c */
[--C-:B------:R-:W-:Y:S02]  /*2300*/  SHF.L.W.U32.HI R25, R8, 0xe, R8.reuse ;  /* 0x0000000e08197819 */ /* 0x100fe40000010e08 */
[----:B------:R-:W-:Y:S02]  /*2310*/  IADD3 R7, PT, PT, R0, R26, R7 ;  /* 0x0000001a00077210 */ /* 0x000fe40007ffe007 */
[--C-:B------:R-:W-:Y:S02]  /*2320*/  SHF.L.W.U32.HI R0, R8, 0x19, R8.reuse ;  /* 0x0000001908007819 */ /* 0x100fe40000010e08 */
[----:B------:R-:W-:-:S04]  /*2330*/  SHF.R.U32.HI R26, RZ, 0x3, R8 ;  /* 0x00000003ff1a7819 */ /* 0x000fc80000011608 */
[----:B------:R-:W-:Y:S02]  /*2340*/  LOP3.LUT R0, R26, R0, R25, 0x96, !PT ;  /* 0x000000001a007212 */ /* 0x000fe400078e9619 */
[C-C-:B------:R-:W-:Y:S02]  /*2350*/  SHF.L.W.U32.HI R25, R5.reuse, 0xf, R5.reuse ;  /* 0x0000000f05197819 */ /* 0x140fe40000010e05 */
[----:B------:R-:W-:Y:S02]  /*2360*/  SHF.L.W.U32.HI R26, R5, 0xd, R5 ;  /* 0x0000000d051a7819 */ /* 0x000fe40000010e05 */
[----:B------:R-:W-:Y:S02]  /*2370*/  IADD3 R0, PT, PT, R15, UR18, R0 ;  /* 0x000000120f007c10 */ /* 0x000fe4000fffe000 */
[----:B------:R-:W-:Y:S02]  /*2380*/  LOP3.LUT R25, R30, R25, R26, 0x96, !PT ;  /* 0x000000191e197212 */ /* 0x000fe400078e961a */
[----:B------:R-:W-:-:S02]  /*2390*/  SHF.L.W.U32.HI R26, R20, 0x13, R20 ;  /* 0x00000013141a7819 */ /* 0x000fc40000010e14 */
[C---:B------:R-:W-:Y:S01]  /*23a0*/  SHF.L.W.U32.HI R30, R20.reuse, 0xa, R20 ;  /* 0x0000000a141e7819 */ /* 0x040fe20000010e14 */
[----:B------:R-:W-:Y:S01]  /*23b0*/  IMAD.IADD R0, R25, 0x1, R0 ;  /* 0x0000000119007824 */ /* 0x000fe200078e0200 */
[----:B------:R-:W-:-:S04]  /*23c0*/  SHF.L.W.U32.HI R25, R20, 0x1e, R20 ;  /* 0x0000001e14197819 */ /* 0x000fc80000010e14 */
[----:B------:R-:W-:Y:S02]  /*23d0*/  LOP3.LUT R25, R30, R25, R26, 0x96, !PT ;  /* 0x000000191e197212 */ /* 0x000fe400078e961a */
[----:B------:R-:W-:Y:S02]  /*23e0*/  IADD3 R26, PT, PT, R7, UR23, R0 ;  /* 0x00000017071a7c10 */ /* 0x000fe4000fffe000 */
        /* <DEDUP_REMOVED lines=11> */
[----:B------:R-:W-:Y:S02]  /*24a0*/  SHF.L.W.U32.HI R18, R21, 0xe, R18 ;  /* 0x0000000e15127819 */ /* 0x000fe40000010e12 */
[----:B------:R-:W-:-:S04]  /*24b0*/  SHF.R.U32.HI R26, RZ, 0x3, R21 ;  /* 0x00000003ff1a7819 */ /* 0x000fc80000011615 */
[----:B------:R-:W-:Y:S02]  /*24c0*/  LOP3.LUT R30, R26, R7, R18, 0x96, !PT ;  /* 0x000000071a1e7212 */ /* 0x000fe400078e9612 */
[C-C-:B------:R-:W-:Y:S02]  /*24d0*/  SHF.L.W.U32.HI R7, R10.reuse, 0x19, R10.reuse ;  /* 0x000000190a077819 */ /* 0x140fe40000010e0a */
[--C-:B------:R-:W-:Y:S02]  /*24e0*/  SHF.L.W.U32.HI R18, R10, 0xe, R10.reuse ;  /* 0x0000000e0a127819 */ /* 0x100fe40000010e0a */
[----:B------:R-:W-:-:S04]  /*24f0*/  SHF.R.U32.HI R26, RZ, 0x3, R10 ;  /* 0x00000003ff1a7819 */ /* 0x000fc8000001160a */
[----:B------:R-:W-:Y:S02]  /*2500*/  LOP3.LUT R7, R26, R7, R18, 0x96, !PT ;  /* 0x000000071a077212 */ /* 0x000fe400078e9612 */
[----:B------:R-:W-:Y:S02]  /*2510*/  SHF.R.U32.HI R18, RZ, 0x3, R12 ;  /* 0x00000003ff127819 */ /* 0x000fe4000001160c */
[----:B------:R-:W-:Y:S02]  /*2520*/  IADD3 R26, PT, PT, R13, R7, R8 ;  /* 0x000000070d1a7210 */ /* 0x000fe40007ffe008 */
[C-C-:B------:R-:W-:Y:S02]  /*2530*/  SHF.L.W.U32.HI R7, R12.reuse, 0x19, R12.reuse ;  /* 0x000000190c077819 */ /* 0x140fe40000010e0c */
[--C-:B------:R-:W-:Y:S02]  /*2540*/  SHF.L.W.U32.HI R8, R12, 0xe, R12.reuse ;  /* 0x0000000e0c087819 */ /* 0x100fe40000010e0c */
[----:B------:R-:W-:-:S02]  /*2550*/  IADD3 R12, PT, PT, R9, R30, R12 ;  /* 0x0000001e090c7210 */ /* 0x000fc40007ffe00c */
[----:B------:R-:W-:Y:S02]  /*2560*/  LOP3.LUT R8, R18, R7, R8, 0x96, !PT ;  /* 0x0000000712087212 */ /* 0x000fe400078e9608 */
[C---:B------:R-:W-:Y:S02]  /*2570*/  SHF.L.W.U32.HI R7, R4.reuse, 0xf, R4 ;  /* 0x0000000f04077819 */ /* 0x040fe40000010e04 */
[----:B------:R-:W-:Y:S02]  /*2580*/  IADD3 R8, PT, PT, R11, R8, R10 ;  /* 0x000000080b087210 */ /* 0x000fe40007ffe00a */
        /* <DEDUP_REMOVED lines=10> */
[----:B------:R-:W-:Y:S02]  /*2630*/  IADD3 R18, PT, PT, R33, R10, R18 ;  /* 0x0000000a21127210 */ /* 0x000fe40007ffe012 */
[C-C-:B------:R-:W-:Y:S02]  /*2640*/  SHF.L.W.U32.HI R10, R0.reuse, 0xf, R0.reuse ;  /* 0x0000000f000a7819 */ /* 0x140fe40000010e00 */
[--C-:B------:R-:W-:Y:S02]  /*2650*/  SHF.L.W.U32.HI R33, R0, 0xd, R0.reuse ;  /* 0x0000000d00217819 */ /* 0x100fe40000010e00 */
[----:B------:R-:W-:-:S04]  /*2660*/  SHF.R.U32.HI R22, RZ, 0xa, R0 ;  /* 0x0000000aff167819 */ /* 0x000fc80000011600 */
[----:B------:R-:W-:Y:S02]  /*2670*/  LOP3.LUT R33, R22, R10, R33, 0x96, !PT ;  /* 0x0000000a16217212 */ /* 0x000fe400078e9621 */
[C-C-:B------:R-:W-:Y:S02]  /*2680*/  SHF.L.W.U32.HI R10, R31.reuse, 0x1a, R31.reuse ;  /* 0x0000001a1f0a7819 */ /* 0x140fe40000010e1f */
[--C-:B------:R-:W-:Y:S01]  /*2690*/  SHF.L.W.U32.HI R22, R31, 0x7, R31.reuse ;  /* 0x000000071f167819 */ /* 0x100fe20000010e1f */
[----:B------:R-:W-:Y:S01]  /*26a0*/  IMAD.IADD R8, R33, 0x1, R8 ;  /* 0x0000000121087824 */ /* 0x000fe200078e0208 */
[----:B------:R-:W-:-:S04]  /*26b0*/  SHF.L.W.U32.HI R33, R31, 0x15, R31 ;  /* 0x000000151f217819 */ /* 0x000fc80000010e1f */
[----:B------:R-:W-:Y:S02]  /*26c0*/  LOP3.LUT R10, R22, R10, R33, 0x96, !PT ;  /* 0x0000000a160a7212 */ /* 0x000fe400078e9621 */
[----:B------:R-:W-:Y:S02]  /*26d0*/  LOP3.LUT R22, R29, R31, R24, 0xe2, !PT ;  /* 0x0000001f1d167212 */ /* 0x000fe400078ee218 */
[----:B------:R-:W-:Y:S02]  /*26e0*/  SHF.L.W.U32.HI R33, R18, 0x13, R18 ;  /* 0x0000001312217819 */ /* 0x000fe40000010e12 */
[----:B------:R-:W-:Y:S02]  /*26f0*/  IADD3 R27, PT, PT, R22, R27, R10 ;  /* 0x0000001b161b7210 */ /* 0x000fe40007ffe00a */
[C-C-:B------:R-:W-:Y:S02]  /*2700*/  SHF.L.W.U32.HI R10, R18.reuse, 0x1e, R18.reuse ;  /* 0x0000001e120a7819 */ /* 0x140fe40000010e12 */
[----:B------:R-:W-:-:S02]  /*2710*/  SHF.L.W.U32.HI R22, R18, 0xa, R18 ;  /* 0x0000000a12167819 */ /* 0x000fc40000010e12 */
[----:B------:R-:W-:Y:S02]  /*2720*/  IADD3 R26, PT, PT, R27, UR5, R8 ;  /* 0x000000051b1a7c10 */ /* 0x000fe4000fffe008 */
[----:B------:R-:W-:Y:S02]  /*2730*/  LOP3.LUT R33, R22, R10, R33, 0x96, !PT ;  /* 0x0000000a16217212 */ /* 0x000fe400078e9621 */
[----:B------:R-:W-:Y:S01]  /*2740*/  LOP3.LUT R10, R20, R25, R18, 0xe8, !PT ;  /* 0x00000019140a7212 */ /* 0x000fe200078ee812 */
[----:B------:R-:W-:-:S03]  /*2750*/  IMAD.IADD R22, R23, 0x1, R26 ;  /* 0x0000000117167824 */ /* 0x000fc600078e021a */
[----:B------:R-:W-:Y:S02]  /*2760*/  IADD3 R26, PT, PT, R26, R10, R33 ;  /* 0x0000000a1a1a7210 */ /* 0x000fe40007ffe021 */
[C-C-:B------:R-:W-:Y:S02]  /*2770*/  SHF.L.W.U32.HI R10, R22.reuse, 0x1a, R22.reuse ;  /* 0x0000001a160a7819 */ /* 0x140fe40000010e16 */
[C-C-:B------:R-:W-:Y:S02]  /*2780*/  SHF.L.W.U32.HI R23, R22.reuse, 0x15, R22.reuse ;  /* 0x0000001516177819 */ /* 0x140fe40000010e16 */
[----:B------:R-:W-:-:S04]  /*2790*/  SHF.L.W.U32.HI R27, R22, 0x7, R22 ;  /* 0x00000007161b7819 */ /* 0x000fc80000010e16 */
[----:B------:R-:W-:Y:S02]  /*27a0*/  LOP3.LUT R23, R27, R10, R23, 0x96, !PT ;  /* 0x0000000a1b177212 */ /* 0x000fe400078e9617 */
[----:B------:R-:W-:-:S04]  /*27b0*/  LOP3.LUT R10, R31, R22, R29, 0xe2, !PT ;  /* 0x000000161f0a7212 */ /* 0x000fc800078ee21d */
[----:B------:R-:W-:Y:S02]  /*27c0*/  IADD3 R27, PT, PT, R10, R24, R23 ;  /* 0x000000180a1b7210 */ /* 0x000fe40007ffe017 */
[C-C-:B------:R-:W-:Y:S02]  /*27d0*/  SHF.L.W.U32.HI R10, R7.reuse, 0xf, R7.reuse ;  /* 0x0000000f070a7819 */ /* 0x140fe40000010e07 */
[--C-:B------:R-:W-:Y:S02]  /*27e0*/  SHF.L.W.U32.HI R23, R7, 0xd, R7.reuse ;  /* 0x0000000d07177819 */ /* 0x100fe40000010e07 */
[----:B------:R-:W-:-:S04]  /*27f0*/  SHF.R.U32.HI R24, RZ, 0xa, R7 ;  /* 0x0000000aff187819 */ /* 0x000fc80000011607 */
[----:B------:R-:W-:Y:S02]  /*2800*/  LOP3.LUT R23, R24, R10, R23, 0x96, !PT ;  /* 0x0000000a18177212 */ /* 0x000fe400078e9617 */
[----:B------:R-:W-:-:S03]  /*2810*/  SHF.L.W.U32.HI R24, R26, 0xa, R26 ;  /* 0x0000000a1a187819 */ /* 0x000fc60000010e1a */
[----:B------:R-:W-:Y:S01]  /*2820*/  IMAD.IADD R10, R23, 0x1, R12 ;  /* 0x00000001170a7824 */ /* 0x000fe200078e020c */
[C-C-:B------:R-:W-:Y:S02]  /*2830*/  SHF.L.W.U32.HI R12, R26.reuse, 0x1e, R26.reuse ;  /* 0x0000001e1a0c7819 */ /* 0x140fe40000010e1a */
[----:B------:R-:W-:-:S04]  /*2840*/  SHF.L.W.U32.HI R23, R26, 0x13, R26 ;  /* 0x000000131a177819 */ /* 0x000fc80000010e1a */
[----:B------:R-:W-:Y:S02]  /*2850*/  LOP3.LUT R12, R24, R12, R23, 0x96, !PT ;  /* 0x0000000c180c7212 */ /* 0x000fe400078e9617 */
[----:B------:R-:W-:-:S05]  /*2860*/  IADD3 R23, PT, PT, R27, UR6, R10 ;  /* 0x000000061b177c10 */ /* 0x000fca000fffe00a */
        /* <DEDUP_REMOVED lines=8> */
[----:B------:R-:W-:Y:S02]  /*28f0*/  LOP3.LUT R20, R22, R27, R31, 0xe2, !PT ;  /* 0x0000001b16147212 */ /* 0x000fe400078ee21f */
[----:B------:R-:W-:Y:S02]  /*2900*/  SHF.L.W.U32.HI R33, R16, 0xe, R16 ;  /* 0x0000000e10217819 */ /* 0x000fe40000010e10 */
[----:B------:R-:W-:Y:S02]  /*2910*/  IADD3 R29, PT, PT, R20, R29, R12 ;  /* 0x0000001d141d7210 */ /* 0x000fe40007ffe00c */
[--C-:B------:R-:W-:Y:S02]  /*2920*/  SHF.L.W.U32.HI R12, R16, 0x19, R16.reuse ;  /* 0x00000019100c7819 */ /* 0x100fe40000010e10 */
[----:B------:R-:W-:-:S04]  /*2930*/  SHF.R.U32.HI R20, RZ, 0x3, R16 ;  /* 0x00000003ff147819 */ /* 0x000fc80000011610 */
[----:B------:R-:W-:Y:S02]  /*2940*/  LOP3.LUT R12, R20, R12, R33, 0x96, !PT ;  /* 0x0000000c140c7212 */ /* 0x000fe400078e9621 */
[--C-:B------:R-:W-:Y:S02]  /*2950*/  SHF.R.U32.HI R20, RZ, 0xa, R8.reuse ;  /* 0x0000000aff147819 */ /* 0x100fe40000011608 */
[----:B------:R-:W-:Y:S02]  /*2960*/  IADD3 R33, PT, PT, R6, R12, R21 ;  /* 0x0000000c06217210 */ /* 0x000fe40007ffe015 */
[C-C-:B------:R-:W-:Y:S02]  /*2970*/  SHF.L.W.U32.HI R12, R8.reuse, 0xf, R8.reuse ;  /* 0x0000000f080c7819 */ /* 0x140fe40000010e08 */
[----:B------:R-:W-:-:S04]  /*2980*/  SHF.L.W.U32.HI R21, R8, 0xd, R8 ;  /* 0x0000000d08157819 */ /* 0x000fc80000010e08 */
[----:B------:R-:W-:Y:S02]  /*2990*/  LOP3.LUT R12, R20, R12, R21, 0x96, !PT ;  /* 0x0000000c140c7212 */ /* 0x000fe400078e9615 */
[C-C-:B------:R-:W-:Y:S02]  /*29a0*/  SHF.L.W.U32.HI R20, R23.reuse, 0x1e, R23.reuse ;  /* 0x0000001e17147819 */ /* 0x140fe40000010e17 */
[----:B------:R-:W-:Y:S01]  /*29b0*/  SHF.L.W.U32.HI R21, R23, 0x13, R23 ;  /* 0x0000001317157819 */ /* 0x000fe20000010e17 */
[----:B------:R-:W-:-:S03]  /*29c0*/  IMAD.IADD R12, R12, 0x1, R33 ;  /* 0x000000010c0c7824 */ /* 0x000fc600078e0221 */
[----:B------:R-:W-:Y:S02]  /*29d0*/  LOP3.LUT R21, R24, R20, R21, 0x96, !PT ;  /* 0x0000001418157212 */ /* 0x000fe400078e9615 */
[----:B------:R-:W-:Y:S01]  /*29e0*/  IADD3 R20, PT, PT, R29, UR7, R12 ;  /* 0x000000071d147c10 */ /* 0x000fe2000fffe00c */
[----:B------:R-:W0:Y:S01]  /*29f0*/  LDCU.128 UR4, c[0x3][0x90] ;  /* 0x00c01200ff0477ac */ /* 0x000e220008000c00 */
[----:B------:R-:W-:-:S03]  /*2a00*/  LOP3.LUT R24, R18, R26, R23, 0xe8, !PT ;  /* 0x0000001a12187212 */ /* 0x000fc600078ee817 */
[----:B------:R-:W-:Y:S01]  /*2a10*/  IMAD.IADD R25, R25, 0x1, R20 ;  /* 0x0000000119197824 */ /* 0x000fe200078e0214 */
[----:B------:R-:W-:-:S04]  /*2a20*/  IADD3 R20, PT, PT, R20, R24, R21 ;  /* 0x0000001814147210 */ /* 0x000fc80007ffe015 */
[C-C-:B------:R-:W-:Y:S02]  /*2a30*/  SHF.L.W.U32.HI R21, R25.reuse, 0x1a, R25.reuse ;  /* 0x0000001a19157819 */ /* 0x140fe40000010e19 */
[C-C-:B------:R-:W-:Y:S02]  /*2a40*/  SHF.L.W.U32.HI R24, R25.reuse, 0x15, R25.reuse ;  /* 0x0000001519187819 */ /* 0x140fe40000010e19 */
[----:B------:R-:W-:-:S04]  /*2a50*/  SHF.L.W.U32.HI R28, R25, 0x7, R25 ;  /* 0x00000007191c7819 */ /* 0x000fc80000010e19 */
[----:B------:R-:W-:Y:S02]  /*2a60*/  LOP3.LUT R24, R28, R21, R24, 0x96, !PT ;  /* 0x000000151c187212 */ /* 0x000fe400078e9618 */
[----:B------:R-:W-:Y:S02]  /*2a70*/  LOP3.LUT R21, R27, R25, R22, 0xe2, !PT ;  /* 0x000000191b157212 */ /* 0x000fe400078ee216 */
[--C-:B------:R-:W-:Y:S02]  /*2a80*/  SHF.R.U32.HI R28, RZ, 0x3, R19.reuse ;  /* 0x00000003ff1c7819 */ /* 0x100fe40000011613 */
[----:B------:R-:W-:Y:S02]  /*2a90*/  IADD3 R31, PT, PT, R21, R31, R24 ;  /* 0x0000001f151f7210 */ /* 0x000fe40007ffe018 */
[C-C-:B------:R-:W-:Y:S02]  /*2aa0*/  SHF.L.W.U32.HI R21, R19.reuse, 0x19, R19.reuse ;  /* 0x0000001913157819 */ /* 0x140fe40000010e13 */
[----:B------:R-:W-:-:S04]  /*2ab0*/  SHF.L.W.U32.HI R24, R19, 0xe, R19 ;  /* 0x0000000e13187819 */ /* 0x000fc80000010e13 */
[----:B------:R-:W-:Y:S02]  /*2ac0*/  LOP3.LUT R21, R28, R21, R24, 0x96, !PT ;  /* 0x000000151c157212 */ /* 0x000fe400078e9618 */
[----:B------:R-:W-:Y:S02]  /*2ad0*/  SHF.R.U32.HI R24, RZ, 0xa, R10 ;  /* 0x0000000aff187819 */ /* 0x000fe4000001160a */
[----:B------:R-:W-:Y:S02]  /*2ae0*/  IADD3 R29, PT, PT, R5, R21, R16 ;  /* 0x00000015051d7210 */ /* 0x000fe40007ffe010 */
[C-C-:B------:R-:W-:Y:S02]  /*2af0*/  SHF.L.W.U32.HI R16, R10.reuse, 0xf, R10.reuse ;  /* 0x0000000f0a107819 */ /* 0x140fe40000010e0a */
[----:B------:R-:W-:Y:S02]  /*2b00*/  SHF.L.W.U32.HI R21, R10, 0xd, R10 ;  /* 0x0000000d0a157819 */ /* 0x000fe40000010e0a */
[----:B------:R-:W-:-:S02]  /*2b10*/  SHF.L.W.U32.HI R28, R20, 0xa, R20 ;  /* 0x0000000a141c7819 */ /* 0x000fc40000010e14 */
[----:B------:R-:W-:Y:S02]  /*2b20*/  LOP3.LUT R16, R24, R16, R21, 0x96, !PT ;  /* 0x0000001018107212 */ /* 0x000fe400078e9615 */
[C-C-:B------:R-:W-:Y:S02]  /*2b30*/  SHF.L.W.U32.HI R21, R20.reuse, 0x1e, R20.reuse ;  /* 0x0000001e14157819 */ /* 0x140fe40000010e14 */
[----:B------:R-:W-:Y:S01]  /*2b40*/  SHF.L.W.U32.HI R24, R20, 0x13, R20 ;  /* 0x0000001314187819 */ /* 0x000fe20000010e14 */
[----:B------:R-:W-:Y:S01]  /*2b50*/  IMAD.IADD R16, R16, 0x1, R29 ;  /* 0x0000000110107824 */ /* 0x000fe200078e021d */
[----:B------:R-:W-:Y:S02]  /*2b60*/  SHF.L.W.U32.HI R29, R17, 0xe, R17 ;  /* 0x0000000e111d7819 */ /* 0x000fe40000010e11 */
[----:B------:R-:W-:Y:S02]  /*2b70*/  LOP3.LUT R28, R28, R21, R24, 0x96, !PT ;  /* 0x000000151c1c7212 */ /* 0x000fe400078e9618 */
[----:B0-----:R-:W-:-:S02]  /*2b80*/  IADD3 R31, PT, PT, R31, UR4, R16 ;  /* 0x000000041f1f7c10 */ /* 0x001fc4000fffe010 */
[----:B------:R-:W-:-:S03]  /*2b90*/  LOP3.LUT R21, R26, R23, R20, 0xe8, !PT ;  /* 0x000000171a157212 */ /* 0x000fc600078ee814 */
[----:B------:R-:W-:Y:S01]  /*2ba0*/  IMAD.IADD R24, R18, 0x1, R31 ;  /* 0x0000000112187824 */ /* 0x000fe200078e021f */
[----:B------:R-:W-:Y:S02]  /*2bb0*/  IADD3 R21, PT, PT, R31, R21, R28 ;  /* 0x000000151f157210 */ /* 0x000fe40007ffe01c */
[--C-:B------:R-:W-:Y:S02]  /*2bc0*/  SHF.L.W.U32.HI R18, R17, 0x19, R17.reuse ;  /* 0x0000001911127819 */ /* 0x100fe40000010e11 */
[----:B------:R-:W-:-:S04]  /*2bd0*/  SHF.R.U32.HI R28, RZ, 0x3, R17 ;  /* 0x00000003ff1c7819 */ /* 0x000fc80000011611 */
[----:B------:R-:W-:Y:S02]  /*2be0*/  LOP3.LUT R18, R28, R18, R29, 0x96, !PT ;  /* 0x000000121c127212 */ /* 0x000fe400078e961d */
[--C-:B------:R-:W-:Y:S02]  /*2bf0*/  SHF.R.U32.HI R28, RZ, 0xa, R12.reuse ;  /* 0x0000000aff1c7819 */ /* 0x100fe4000001160c */
        /* <DEDUP_REMOVED lines=10> */
[----:B------:R-:W-:-:S02]  /*2ca0*/  LOP3.LUT R18, R25, R24, R27, 0xe2, !PT ;  /* 0x0000001819127212 */ /* 0x000fc400078ee21b */
[C---:B------:R-:W-:Y:S02]  /*2cb0*/  SHF.L.W.U32.HI R28, R21.reuse, 0xa, R21 ;  /* 0x0000000a151c7819 */ /* 0x040fe40000010e15 */
[----:B------:R-:W-:Y:S02]  /*2cc0*/  IADD3 R18, PT, PT, R18, R22, R29 ;  /* 0x0000001612127210 */ /* 0x000fe40007ffe01d */
[C-C-:B------:R-:W-:Y:S02]  /*2cd0*/  SHF.L.W.U32.HI R22, R21.reuse, 0x1e, R21.reuse ;  /* 0x0000001e15167819 */ /* 0x140fe40000010e15 */
        /* <DEDUP_REMOVED lines=22> */
[--C-:B------:R-:W-:Y:S01]  /*2e40*/  SHF.L.W.U32.HI R28, R22, 0x13, R22.reuse ;  /* 0x00000013161c7819 */ /* 0x100fe20000010e16 */
[----:B------:R-:W-:Y:S01]  /*2e50*/  IMAD.IADD R18, R18, 0x1, R29 ;  /* 0x0000000112127824 */ /* 0x000fe200078e021d */
        /* <DEDUP_REMOVED lines=26> */
[----:B------:R-:W0:Y:S04]  /*3000*/  LDCU.128 UR4, c[0x3][0xa0] ;  /* 0x00c01400ff0477ac */ /* 0x000e280008000c00 */
        /* <DEDUP_REMOVED lines=8> */
[----:B------:R-:W-:Y:S02]  /*3090*/  SHF.R.U32.HI R28, RZ, 0x3, R13 ;  /* 0x00000003ff1c7819 */ /* 0x000fe4000001160d */
[----:B------:R-:W-:Y:S02]  /*30a0*/  IADD3 R24, PT, PT, R14, R24, R29 ;  /* 0x000000180e187210 */ /* 0x000fe40007ffe01d */
[C-C-:B------:R-:W-:Y:S02]  /*30b0*/  SHF.L.W.U32.HI R14, R13.reuse, 0x19, R13.reuse ;  /* 0x000000190d0e7819 */ /* 0x140fe40000010e0d */
[----:B------:R-:W-:-:S04]  /*30c0*/  SHF.L.W.U32.HI R29, R13, 0xe, R13 ;  /* 0x0000000e0d1d7819 */ /* 0x000fc80000010e0d */
        /* <DEDUP_REMOVED lines=16> */
[C-C-:B------:R-:W-:Y:S02]  /*31d0*/  SHF.L.W.U32.HI R14, R11.reuse, 0x19, R11.reuse ;  /* 0x000000190b0e7819 */ /* 0x140fe40000010e0b */
[--C-:B------:R-:W-:Y:S02]  /*31e0*/  SHF.L.W.U32.HI R29, R11, 0xe, R11.reuse ;  /* 0x0000000e0b1d7819 */ /* 0x100fe40000010e0b */
[----:B------:R-:W-:-:S04]  /*31f0*/  SHF.R.U32.HI R24, RZ, 0x3, R11 ;  /* 0x00000003ff187819 */ /* 0x000fc8000001160b */
[----:B------:R-:W-:Y:S02]  /*3200*/  LOP3.LUT R14, R24, R14, R29, 0x96, !PT ;  /* 0x0000000e180e7212 */ /* 0x000fe400078e961d */
[----:B------:R-:W-:Y:S02]  /*3210*/  SHF.R.U32.HI R24, RZ, 0xa, R17 ;  /* 0x0000000aff187819 */ /* 0x000fe40000011611 */
        /* <DEDUP_REMOVED lines=9> */
[----:B------:R-:W-:Y:S02]  /*32b0*/  LOP3.LUT R24, R25, R28, R27, 0xe2, !PT ;  /* 0x0000001c19187212 */ /* 0x000fe400078ee21b */
[C---:B------:R-:W-:Y:S02]  /*32c0*/  SHF.L.W.U32.HI R29, R21.reuse, 0x13, R21 ;  /* 0x00000013151d7819 */ /* 0x040fe40000010e15 */
        /* <DEDUP_REMOVED lines=14> */
[--C-:B------:R-:W-:Y:S02]  /*33b0*/  SHF.L.W.U32.HI R13, R9, 0x19, R9.reuse ;  /* 0x00000019090d7819 */ /* 0x100fe40000010e09 */
[----:B------:R-:W-:-:S04]  /*33c0*/  SHF.R.U32.HI R27, RZ, 0x3, R9 ;  /* 0x00000003ff1b7819 */ /* 0x000fc80000011609 */
[----:B------:R-:W-:Y:S02]  /*33d0*/  LOP3.LUT R13, R27, R13, R30, 0x96, !PT ;  /* 0x0000000d1b0d7212 */ /* 0x000fe400078e961e */
[C---:B------:R-:W-:Y:S02]  /*33e0*/  SHF.L.W.U32.HI R30, R15.reuse, 0xd, R15 ;  /* 0x0000000d0f1e7819 */ /* 0x040fe40000010e0f */
[----:B------:R-:W-:Y:S02]  /*33f0*/  IADD3 R32, PT, PT, R12, R13, R11 ;  /* 0x0000000d0c207210 */ /* 0x000fe40007ffe00b */
[--C-:B------:R-:W-:Y:S02]  /*3400*/  SHF.L.W.U32.HI R11, R15, 0xf, R15.reuse ;  /* 0x0000000f0f0b7819 */ /* 0x100fe40000010e0f */
[----:B------:R-:W-:Y:S02]  /*3410*/  SHF.R.U32.HI R13, RZ, 0xa, R15 ;  /* 0x0000000aff0d7819 */ /* 0x000fe4000001160f */
[----:B------:R-:W-:-:S02]  /*3420*/  SHF.L.W.U32.HI R27, R24, 0xa, R24 ;  /* 0x0000000a181b7819 */ /* 0x000fc40000010e18 */
[----:B------:R-:W-:Y:S02]  /*3430*/  LOP3.LUT R11, R13, R11, R30, 0x96, !PT ;  /* 0x0000000b0d0b7212 */ /* 0x000fe400078e961e */
[C-C-:B------:R-:W-:Y:S02]  /*3440*/  SHF.L.W.U32.HI R13, R24.reuse, 0x1e, R24.reuse ;  /* 0x0000001e180d7819 */ /* 0x140fe40000010e18 */
[----:B------:R-:W-:Y:S01]  /*3450*/  SHF.L.W.U32.HI R30, R24, 0x13, R24 ;  /* 0x00000013181e7819 */ /* 0x000fe20000010e18 */
[----:B------:R-:W-:-:S03]  /*3460*/  IMAD.IADD R11, R11, 0x1, R32 ;  /* 0x000000010b0b7824 */ /* 0x000fc600078e0220 */
[----:B------:R-:W-:Y:S02]  /*3470*/  LOP3.LUT R13, R27, R13, R30, 0x96, !PT ;  /* 0x0000000d1b0d7212 */ /* 0x000fe400078e961e */
[----:B------:R-:W-:Y:S02]  /*3480*/  IADD3 R26, PT, PT, R26, UR6, R11 ;  /* 0x000000061a1a7c10 */ /* 0x000fe4000fffe00b */
[----:B------:R-:W-:-:S03]  /*3490*/  SHF.L.W.U32.HI R30, R6, 0xe, R6 ;  /* 0x0000000e061e7819 */ /* 0x000fc60000010e06 */
[----:B------:R-:W-:Y:S01]  /*34a0*/  IMAD.IADD R27, R23, 0x1, R26 ;  /* 0x00000001171b7824 */ /* 0x000fe200078e021a */
[----:B------:R-:W-:-:S04]  /*34b0*/  LOP3.LUT R23, R20, R21, R24, 0xe8, !PT ;  /* 0x0000001514177212 */ /* 0x000fc800078ee818 */
        /* <DEDUP_REMOVED lines=10> */
[--C-:B------:R-:W-:Y:S02]  /*3560*/  SHF.L.W.U32.HI R30, R14, 0xd, R14.reuse ;  /* 0x0000000d0e1e7819 */ /* 0x100fe40000010e0e */
        /* <DEDUP_REMOVED lines=139> */
[--C-:B------:R-:W-:Y:S02]  /*3e20*/  SHF.L.W.U32.HI R7, R21, 0xd, R21.reuse ;  /* 0x0000000d15077819 */ /* 0x100fe40000010e15 */
[----:B------:R-:W-:Y:S02]  /*3e30*/  IADD3 R25, PT, PT, R11, R6, R8 ;  /* 0x000000060b197210 */ /* 0x000fe40007ffe008 */
[--C-:B------:R-:W-:Y:S02]  /*3e40*/  SHF.L.W.U32.HI R6, R21, 0xf, R21.reuse ;  /* 0x0000000f15067819 */ /* 0x100fe40000010e15 */
[----:B------:R-:W-:-:S04]  /*3e50*/  SHF.R.U32.HI R8, RZ, 0xa, R21 ;  /* 0x0000000aff087819 */ /* 0x000fc80000011615 */
[----:B------:R-:W-:Y:S02]  /*3e60*/  LOP3.LUT R6, R8, R6, R7, 0x96, !PT ;  /* 0x0000000608067212 */ /* 0x000fe400078e9607 */
[C-C-:B------:R-:W-:Y:S02]  /*3e70*/  SHF.L.W.U32.HI R7, R29.reuse, 0x1a, R29.reuse ;  /* 0x0000001a1d077819 */ /* 0x140fe40000010e1d */
[C---:B------:R-:W-:Y:S01]  /*3e80*/  SHF.L.W.U32.HI R8, R29.reuse, 0x15, R29 ;  /* 0x000000151d087819 */ /* 0x040fe20000010e1d */
[----:B------:R-:W-:Y:S01]  /*3e90*/  IMAD.IADD R6, R6, 0x1, R25 ;  /* 0x0000000106067824 */ /* 0x000fe200078e0219 */
[----:B------:R-:W-:-:S04]  /*3ea0*/  SHF.L.W.U32.HI R25, R29, 0x7, R29 ;  /* 0x000000071d197819 */ /* 0x000fc80000010e1d */
[----:B------:R-:W-:Y:S02]  /*3eb0*/  LOP3.LUT R7, R25, R7, R8, 0x96, !PT ;  /* 0x0000000719077212 */ /* 0x000fe400078e9608 */
[----:B------:R-:W-:Y:S02]  /*3ec0*/  LOP3.LUT R8, R28, R29, R27, 0xe2, !PT ;  /* 0x0000001d1c087212 */ /* 0x000fe400078ee21b */
[--C-:B------:R-:W-:Y:S02]  /*3ed0*/  SHF.L.W.U32.HI R25, R26, 0x13, R26.reuse ;  /* 0x000000131a197819 */ /* 0x100fe40000010e1a */
        /* <DEDUP_REMOVED lines=12> */
[----:B------:R-:W-:Y:S02]  /*3fa0*/  LOP3.LUT R7, R29, R22, R28, 0xe2, !PT ;  /* 0x000000161d077212 */ /* 0x000fe400078ee21c */
[C---:B------:R-:W-:Y:S02]  /*3fb0*/  SHF.L.W.U32.HI R24, R12.reuse, 0xe, R12 ;  /* 0x0000000e0c187819 */ /* 0x040fe40000010e0c */
[----:B------:R-:W-:Y:S02]  /*3fc0*/  IADD3 R8, PT, PT, R7, R27, R8 ;  /* 0x0000001b07087210 */ /* 0x000fe40007ffe008 */
[--C-:B------:R-:W-:Y:S02]  /*3fd0*/  SHF.L.W.U32.HI R7, R12, 0x19, R12.reuse ;  /* 0x000000190c077819 */ /* 0x100fe40000010e0c */
[----:B------:R-:W-:-:S04]  /*3fe0*/  SHF.R.U32.HI R27, RZ, 0x3, R12 ;  /* 0x00000003ff1b7819 */ /* 0x000fc8000001160c */
        /* <DEDUP_REMOVED lines=9> */
[----:B------:R-:W-:-:S03]  /*4080*/  IMAD.IADD R7, R7, 0x1, R30 ;  /* 0x0000000107077824 */ /* 0x000fc600078e021e */
[----:B------:R-:W-:Y:S02]  /*4090*/  LOP3.LUT R31, R24, R10, R27, 0x96, !PT ;  /* 0x0000000a181f7212 */ /* 0x000fe400078e961b */
[----:B------:R-:W-:Y:S02]  /*40a0*/  IADD3 R8, PT, PT, R8, UR6, R7 ;  /* 0x0000000608087c10 */ /* 0x000fe4000fffe007 */
[----:B------:R-:W-:-:S03]  /*40b0*/  LOP3.LUT R24, R20, R26, R25, 0xe8, !PT ;  /* 0x0000001a14187212 */ /* 0x000fc600078ee819 */
[----:B------:R-:W-:Y:S01]  /*40c0*/  IMAD.IADD R27, R23, 0x1, R8 ;  /* 0x00000001171b7824 */ /* 0x000fe200078e0208 */
[----:B------:R-:W-:Y:S02]  /*40d0*/  IADD3 R24, PT, PT, R8, R24, R31 ;  /* 0x0000001808187210 */ /* 0x000fe40007ffe01f */
[----:B------:R-:W-:Y:S02]  /*40e0*/  SHF.L.W.U32.HI R31, R16, 0xe, R16 ;  /* 0x0000000e101f7819 */ /* 0x000fe40000010e10 */
[C-C-:B------:R-:W-:Y:S02]  /*40f0*/  SHF.L.W.U32.HI R8, R27.reuse, 0x1a, R27.reuse ;  /* 0x0000001a1b087819 */ /* 0x140fe40000010e1b */
[C-C-:B------:R-:W-:Y:S02]  /*4100*/  SHF.L.W.U32.HI R23, R27.reuse, 0x15, R27.reuse ;  /* 0x000000151b177819 */ /* 0x140fe40000010e1b */
[----:B------:R-:W-:-:S04]  /*4110*/  SHF.L.W.U32.HI R10, R27, 0x7, R27 ;  /* 0x000000071b0a7819 */ /* 0x000fc80000010e1b */
[----:B------:R-:W-:Y:S02]  /*4120*/  LOP3.LUT R23, R10, R8, R23, 0x96, !PT ;  /* 0x000000080a177212 */ /* 0x000fe400078e9617 */
[----:B------:R-:W-:Y:S02]  /*4130*/  LOP3.LUT R8, R22, R27, R29, 0xe2, !PT ;  /* 0x0000001b16087212 */ /* 0x000fe400078ee21d */
[--C-:B------:R-:W-:Y:S02]  /*4140*/  SHF.R.U32.HI R10, RZ, 0x3, R16.reuse ;  /* 0x00000003ff0a7819 */ /* 0x100fe40000011610 */
[----:B------:R-:W-:Y:S02]  /*4150*/  IADD3 R23, PT, PT, R8, R28, R23 ;  /* 0x0000001c08177210 */ /* 0x000fe40007ffe017 */
[----:B------:R-:W-:-:S04]  /*4160*/  SHF.L.W.U32.HI R8, R16, 0x19, R16 ;  /* 0x0000001910087819 */ /* 0x000fc80000010e10 */
        /* <DEDUP_REMOVED lines=21> */
[C-C-:B------:R-:W-:Y:S02]  /*42c0*/  SHF.L.W.U32.HI R23, R19.reuse, 0xe, R19.reuse ;  /* 0x0000000e13177819 */ /* 0x140fe40000010e13 */
        /* <DEDUP_REMOVED lines=14> */
[----:B0-----:R-:W-:Y:S02]  /*43b0*/  IADD3 R29, PT, PT, R29, UR4, R10 ;  /* 0x000000041d1d7c10 */ /* 0x001fe4000fffe00a */
[----:B------:R-:W-:Y:S02]  /*43c0*/  LOP3.LUT R23, R25, R24, R12, 0xe8, !PT ;  /* 0x0000001819177212 */ /* 0x000fe400078ee80c */
[----:B------:R-:W-:Y:S01]  /*43d0*/  SHF.R.U32.HI R20, RZ, 0x3, R18 ;  /* 0x00000003ff147819 */ /* 0x000fe20000011612 */
[----:B------:R-:W-:Y:S01]  /*43e0*/  IMAD.IADD R26, R26, 0x1, R29 ;  /* 0x000000011a1a7824 */ /* 0x000fe200078e021d */
[----:B------:R-:W-:Y:S02]  /*43f0*/  IADD3 R23, PT, PT, R29, R23, R16 ;  /* 0x000000171d177210 */ /* 0x000fe40007ffe010 */
[----:B------:R-:W-:-:S02]  /*4400*/  SHF.L.W.U32.HI R16, R18, 0x19, R18 ;  /* 0x0000001912107819 */ /* 0x000fc40000010e12 */
[----:B------:R-:W-:-:S04]  /*4410*/  SHF.L.W.U32.HI R29, R18, 0xe, R18 ;  /* 0x0000000e121d7819 */ /* 0x000fc80000010e12 */
        /* <DEDUP_REMOVED lines=69> */
[----:B------:R-:W-:Y:S02]  /*4870*/  IADD3 R12, PT, PT, R29, R28, R22 ;  /* 0x0000001c1d0c7210 */ /* 0x000fe40007ffe016 */
[C-C-:B------:R-:W-:Y:S02]  /*4880*/  SHF.L.W.U32.HI R22, R14.reuse, 0x19, R14.reuse ;  /* 0x000000190e167819 */ /* 0x140fe40000010e0e */
[--C-:B------:R-:W-:Y:S02]  /*4890*/  SHF.L.W.U32.HI R29, R14, 0xe, R14.reuse ;  /* 0x0000000e0e1d7819 */ /* 0x100fe40000010e0e */
[----:B------:R-:W-:-:S04]  /*48a0*/  SHF.R.U32.HI R28, RZ, 0x3, R14 ;  /* 0x00000003ff1c7819 */ /* 0x000fc8000001160e */
[----:B------:R-:W-:Y:S02]  /*48b0*/  LOP3.LUT R22, R28, R22, R29, 0x96, !PT ;  /* 0x000000161c167212 */ /* 0x000fe400078e961d */
[C---:B------:R-:W-:Y:S02]  /*48c0*/  SHF.L.W.U32.HI R28, R27.reuse, 0x7, R27 ;  /* 0x000000071b1c7819 */ /* 0x040fe40000010e1b */
[----:B------:R-:W-:Y:S02]  /*48d0*/  IADD3 R6, PT, PT, R6, R22, R15 ;  /* 0x0000001606067210 */ /* 0x000fe40007ffe00f */
[C-C-:B------:R-:W-:Y:S02]  /*48e0*/  SHF.L.W.U32.HI R15, R27.reuse, 0x1a, R27.reuse ;  /* 0x0000001a1b0f7819 */ /* 0x140fe40000010e1b */
[----:B------:R-:W-:Y:S02]  /*48f0*/  SHF.L.W.U32.HI R22, R27, 0x15, R27 ;  /* 0x000000151b167819 */ /* 0x000fe40000010e1b */
[----:B------:R-:W-:-:S02]  /*4900*/  SHF.L.W.U32.HI R29, R11, 0xe, R11 ;  /* 0x0000000e0b1d7819 */ /* 0x000fc40000010e0b */
[----:B------:R-:W-:Y:S02]  /*4910*/  LOP3.LUT R15, R28, R15, R22, 0x96, !PT ;  /* 0x0000000f1c0f7212 */ /* 0x000fe400078e9616 */
[----:B------:R-:W-:-:S04]  /*4920*/  LOP3.LUT R22, R24, R27, R25, 0xe2, !PT ;  /* 0x0000001b18167212 */ /* 0x000fc800078ee219 */
        /* <DEDUP_REMOVED lines=16> */
[C---:B------:R-:W-:Y:S01]  /*4a30*/  SHF.L.W.U32.HI R11, R12.reuse, 0xa, R12 ;  /* 0x0000000a0c0b7819 */ /* 0x040fe20000010e0c */
[----:B------:R-:W-:Y:S01]  /*4a40*/  IMAD.IADD R6, R7, 0x1, R6 ;  /* 0x0000000107067824 */ /* 0x000fe200078e0206 */
[----:B------:R-:W-:-:S04]  /*4a50*/  SHF.L.W.U32.HI R7, R12, 0x1e, R12 ;  /* 0x0000001e0c077819 */ /* 0x000fc80000010e0c */
[----:B------:R-:W-:Y:S02]  /*4a60*/  LOP3.LUT R7, R11, R7, R22, 0x96, !PT ;  /* 0x000000070b077212 */ /* 0x000fe400078e9616 */
[----:B------:R-:W-:Y:S02]  /*4a70*/  LOP3.LUT R11, R20, R19, R12, 0xe8, !PT ;  /* 0x00000013140b7212 */ /* 0x000fe400078ee80c */
[----:B0-----:R-:W-:Y:S02]  /*4a80*/  IADD3 R22, PT, PT, R15, UR4, R6 ;  /* 0x000000040f167c10 */ /* 0x001fe4000fffe006 */
[----:B------:R-:W-:Y:S02]  /*4a90*/  SHF.R.U32.HI R15, RZ, 0xa, R17 ;  /* 0x0000000aff0f7819 */ /* 0x000fe40000011611 */
[----:B------:R-:W-:Y:S01]  /*4aa0*/  IADD3 R7, PT, PT, R22, R11, R7 ;  /* 0x0000000b16077210 */ /* 0x000fe20007ffe007 */
[----:B------:R-:W-:Y:S01]  /*4ab0*/  IMAD.IADD R22, R23, 0x1, R22 ;  /* 0x0000000117167824 */ /* 0x000fe200078e0216 */
[----:B------:R-:W-:-:S04]  /*4ac0*/  SHF.L.W.U32.HI R11, R17, 0xf, R17 ;  /* 0x0000000f110b7819 */ /* 0x000fc80000010e11 */
[----:B------:R-:W-:Y:S02]  /*4ad0*/  LOP3.LUT R15, R15, R11, R26, 0x96, !PT ;  /* 0x0000000b0f0f7212 */ /* 0x000fe400078e961a */
[C-C-:B------:R-:W-:Y:S02]  /*4ae0*/  SHF.L.W.U32.HI R11, R22.reuse, 0x1a, R22.reuse ;  /* 0x0000001a160b7819 */ /* 0x140fe40000010e16 */
[C---:B------:R-:W-:Y:S01]  /*4af0*/  SHF.L.W.U32.HI R26, R22.reuse, 0x15, R22 ;  /* 0x00000015161a7819 */ /* 0x040fe20000010e16 */
[----:B------:R-:W-:Y:S01]  /*4b00*/  IMAD.IADD R15, R15, 0x1, R14 ;  /* 0x000000010f0f7824 */ /* 0x000fe200078e020e */
[----:B------:R-:W-:Y:S02]  /*4b10*/  SHF.L.W.U32.HI R23, R22, 0x7, R22 ;  /* 0x0000000716177819 */ /* 0x000fe40000010e16 */
[----:B------:R-:W-:Y:S02]  /*4b20*/  SHF.L.W.U32.HI R14, R7, 0x13, R7 ;  /* 0x00000013070e7819 */ /* 0x000fe40000010e07 */
[----:B------:R-:W-:-:S02]  /*4b30*/  LOP3.LUT R26, R23, R11, R26, 0x96, !PT ;  /* 0x0000000b171a7212 */ /* 0x000fc400078e961a */
[----:B------:R-:W-:-:S04]  /*4b40*/  LOP3.LUT R11, R27, R22, R24, 0xe2, !PT ;  /* 0x000000161b0b7212 */ /* 0x000fc800078ee218 */
[----:B------:R-:W-:Y:S02]  /*4b50*/  IADD3 R26, PT, PT, R11, R25, R26 ;  /* 0x000000190b1a7210 */ /* 0x000fe40007ffe01a */
[C-C-:B------:R-:W-:Y:S02]  /*4b60*/  SHF.L.W.U32.HI R11, R7.reuse, 0x1e, R7.reuse ;  /* 0x0000001e070b7819 */ /* 0x140fe40000010e07 */
[----:B------:R-:W-:Y:S02]  /*4b70*/  SHF.L.W.U32.HI R25, R7, 0xa, R7 ;  /* 0x0000000a07197819 */ /* 0x000fe40000010e07 */
[----:B------:R-:W-:Y:S02]  /*4b80*/  IADD3 R23, PT, PT, R26, UR5, R15 ;  /* 0x000000051a177c10 */ /* 0x000fe4000fffe00f */
        /* <DEDUP_REMOVED lines=19> */
[C-C-:B------:R-:W-:Y:S02]  /*4cc0*/  SHF.L.W.U32.HI R23, R15.reuse, 0xf, R15.reuse ;  /* 0x0000000f0f177819 */ /* 0x140fe40000010e0f */
[--C-:B------:R-:W-:Y:S02]  /*4cd0*/  SHF.L.W.U32.HI R8, R15, 0xd, R15.reuse ;  /* 0x0000000d0f087819 */ /* 0x100fe40000010e0f */
[----:B------:R-:W-:Y:S02]  /*4ce0*/  SHF.R.U32.HI R15, RZ, 0xa, R15 ;  /* 0x0000000aff0f7819 */ /* 0x000fe4000001160f */
[----:B------:R-:W-:Y:S02]  /*4cf0*/  SHF.L.W.U32.HI R24, R13, 0xe, R13 ;  /* 0x0000000e0d187819 */ /* 0x000fe40000010e0d */
[----:B------:R-:W-:-:S02]  /*4d00*/  LOP3.LUT R23, R15, R23, R8, 0x96, !PT ;  /* 0x000000170f177212 */ /* 0x000fc400078e9608 */
[----:B------:R-:W-:Y:S02]  /*4d10*/  LOP3.LUT R15, R12, R7, R14, 0xe8, !PT ;  /* 0x000000070c0f7212 */ /* 0x000fe400078ee80e */
[----:B------:R-:W-:Y:S02]  /*4d20*/  IADD3 R8, PT, PT, R25, UR6, R20 ;  /* 0x0000000619087c10 */ /* 0x000fe4000fffe014 */
[----:B------:R-:W-:Y:S02]  /*4d30*/  SHF.R.U32.HI R25, RZ, 0x3, R13 ;  /* 0x00000003ff197819 */ /* 0x000fe4000001160d */
[----:B------:R-:W-:Y:S01]  /*4d40*/  IADD3 R15, PT, PT, R8, R15, R29 ;  /* 0x0000000f080f7210 */ /* 0x000fe20007ffe01d */
[----:B------:R-:W-:Y:S01]  /*4d50*/  IMAD.IADD R8, R19, 0x1, R8 ;  /* 0x0000000113087824 */ /* 0x000fe200078e0208 */
[----:B------:R-:W-:-:S04]  /*4d60*/  SHF.L.W.U32.HI R19, R13, 0x19, R13 ;  /* 0x000000190d137819 */ /* 0x000fc80000010e0d */
[----:B------:R-:W-:Y:S02]  /*4d70*/  LOP3.LUT R19, R25, R19, R24, 0x96, !PT ;  /* 0x0000001319137212 */ /* 0x000fe400078e9618 */
[C-C-:B------:R-:W-:Y:S02]  /*4d80*/  SHF.L.W.U32.HI R24, R8.reuse, 0x1a, R8.reuse ;  /* 0x0000001a08187819 */ /* 0x140fe40000010e08 */
[C-C-:B------:R-:W-:Y:S02]  /*4d90*/  SHF.L.W.U32.HI R25, R8.reuse, 0x15, R8.reuse ;  /* 0x0000001508197819 */ /* 0x140fe40000010e08 */
[----:B------:R-:W-:Y:S02]  /*4da0*/  SHF.L.W.U32.HI R26, R8, 0x7, R8 ;  /* 0x00000007081a7819 */ /* 0x000fe40000010e08 */
[----:B------:R-:W-:Y:S02]  /*4db0*/  IADD3 R10, PT, PT, R10, R19, R9 ;  /* 0x000000130a0a7210 */ /* 0x000fe40007ffe009 */
[----:B------:R-:W-:-:S02]  /*4dc0*/  LOP3.LUT R24, R26, R24, R25, 0x96, !PT ;  /* 0x000000181a187212 */ /* 0x000fc400078e9619 */
[----:B------:R-:W-:Y:S01]  /*4dd0*/  LOP3.LUT R25, R11, R8, R22, 0xe2, !PT ;  /* 0x000000080b197212 */ /* 0x000fe200078ee216 */
[----:B------:R-:W-:Y:S01]  /*4de0*/  IMAD.IADD R23, R23, 0x1, R10 ;  /* 0x0000000117177824 */ /* 0x000fe200078e020a */
[C-C-:B------:R-:W-:Y:S02]  /*4df0*/  SHF.L.W.U32.HI R9, R5.reuse, 0x19, R5.reuse ;  /* 0x0000001905097819 */ /* 0x140fe40000010e05 */
[--C-:B------:R-:W-:Y:S02]  /*4e00*/  SHF.L.W.U32.HI R26, R5, 0xe, R5.reuse ;  /* 0x0000000e051a7819 */ /* 0x100fe40000010e05 */
[----:B------:R-:W-:Y:S02]  /*4e10*/  SHF.R.U32.HI R19, RZ, 0x3, R5 ;  /* 0x00000003ff137819 */ /* 0x000fe40000011605 */
[----:B------:R-:W-:Y:S02]  /*4e20*/  IADD3 R24, PT, PT, R25, R27, R24 ;  /* 0x0000001b19187210 */ /* 0x000fe40007ffe018 */
[----:B------:R-:W-:-:S02]  /*4e30*/  LOP3.LUT R9, R19, R9, R26, 0x96, !PT ;  /* 0x0000000913097212 */ /* 0x000fc400078e961a */
[----:B------:R-:W-:Y:S01]  /*4e40*/  IADD3 R19, PT, PT, R24, UR7, R23 ;  /* 0x0000000718137c10 */ /* 0x000fe2000fffe017 */
[----:B------:R-:W0:Y:S01]  /*4e50*/  LDCU.128 UR4, c[0x3][0xf0] ;  /* 0x00c01e00ff0477ac */ /* 0x000e220008000c00 */
[----:B------:R-:W-:Y:S02]  /*4e60*/  IADD3 R25, PT, PT, R16, R9, R13 ;  /* 0x0000000910197210 */ /* 0x000fe40007ffe00d */
[--C-:B------:R-:W-:Y:S01]  /*4e70*/  SHF.L.W.U32.HI R10, R20, 0xf, R20.reuse ;  /* 0x0000000f140a7819 */ /* 0x100fe20000010e14 */
[----:B------:R-:W-:Y:S01]  /*4e80*/  IMAD.IADD R9, R12, 0x1, R19 ;  /* 0x000000010c097824 */ /* 0x000fe200078e0213 */
[--C-:B------:R-:W-:Y:S02]  /*4e90*/  SHF.L.W.U32.HI R13, R20, 0xd, R20.reuse ;  /* 0x0000000d140d7819 */ /* 0x100fe40000010e14 */
[----:B------:R-:W-:Y:S02]  /*4ea0*/  SHF.R.U32.HI R20, RZ, 0xa, R20 ;  /* 0x0000000aff147819 */ /* 0x000fe40000011614 */
[----:B------:R-:W-:-:S02]  /*4eb0*/  SHF.L.W.U32.HI R12, R9, 0x1a, R9 ;  /* 0x0000001a090c7819 */ /* 0x000fc40000010e09 */
[C-C-:B------:R-:W-:Y:S02]  /*4ec0*/  SHF.L.W.U32.HI R27, R9.reuse, 0x15, R9.reuse ;  /* 0x00000015091b7819 */ /* 0x140fe40000010e09 */
[----:B------:R-:W-:Y:S02]  /*4ed0*/  SHF.L.W.U32.HI R16, R9, 0x7, R9 ;  /* 0x0000000709107819 */ /* 0x000fe40000010e09 */
[----:B------:R-:W-:Y:S02]  /*4ee0*/  LOP3.LUT R10, R20, R10, R13, 0x96, !PT ;  /* 0x0000000a140a7212 */ /* 0x000fe400078e960d */
[----:B------:R-:W-:Y:S02]  /*4ef0*/  LOP3.LUT R27, R16, R12, R27, 0x96, !PT ;  /* 0x0000000c101b7212 */ /* 0x000fe400078e961b */
[----:B------:R-:W-:Y:S01]  /*4f00*/  LOP3.LUT R12, R8, R9, R11, 0xe2, !PT ;  /* 0x00000009080c7212 */ /* 0x000fe200078ee20b */
[----:B------:R-:W-:Y:S01]  /*4f10*/  IMAD.IADD R10, R10, 0x1, R25 ;  /* 0x000000010a0a7824 */ /* 0x000fe200078e0219 */
[----:B------:R-:W-:-:S02]  /*4f20*/  SHF.L.W.U32.HI R13, R4, 0x19, R4 ;  /* 0x00000019040d7819 */ /* 0x000fc40000010e04 */
[----:B------:R-:W-:Y:S02]  /*4f30*/  IADD3 R27, PT, PT, R12, R22, R27 ;  /* 0x000000160c1b7210 */ /* 0x000fe40007ffe01b */
[--C-:B------:R-:W-:Y:S02]  /*4f40*/  SHF.L.W.U32.HI R16, R4, 0xe, R4.reuse ;  /* 0x0000000e04107819 */ /* 0x100fe40000010e04 */
[----:B------:R-:W-:Y:S02]  /*4f50*/  SHF.R.U32.HI R20, RZ, 0x3, R4 ;  /* 0x00000003ff147819 */ /* 0x000fe40000011604 */
[----:B0-----:R-:W-:Y:S02]  /*4f60*/  IADD3 R12, PT, PT, R27, UR4, R10 ;  /* 0x000000041b0c7c10 */ /* 0x001fe4000fffe00a */
[----:B------:R-:W-:Y:S02]  /*4f70*/  LOP3.LUT R13, R20, R13, R16, 0x96, !PT ;  /* 0x0000000d140d7212 */ /* 0x000fe400078e9610 */
[--C-:B------:R-:W-:Y:S01]  /*4f80*/  SHF.L.W.U32.HI R20, R23, 0xf, R23.reuse ;  /* 0x0000000f17147819 */ /* 0x100fe20000010e17 */
[----:B------:R-:W-:Y:S01]  /*4f90*/  IMAD.IADD R16, R7, 0x1, R12 ;  /* 0x0000000107107824 */ /* 0x000fe200078e020c */
[----:B------:R-:W-:-:S02]  /*4fa0*/  SHF.L.W.U32.HI R25, R23, 0xd, R23 ;  /* 0x0000000d17197819 */ /* 0x000fc40000010e17 */
[----:B------:R-:W-:Y:S02]  /*4fb0*/  SHF.R.U32.HI R23, RZ, 0xa, R23 ;  /* 0x0000000aff177819 */ /* 0x000fe40000011617 */
[C-C-:B------:R-:W-:Y:S02]  /*4fc0*/  SHF.L.W.U32.HI R24, R16.reuse, 0x1a, R16.reuse ;  /* 0x0000001a10187819 */ /* 0x140fe40000010e10 */
[C-C-:B------:R-:W-:Y:S02]  /*4fd0*/  SHF.L.W.U32.HI R27, R16.reuse, 0x15, R16.reuse ;  /* 0x00000015101b7819 */ /* 0x140fe40000010e10 */
[----:B------:R-:W-:Y:S02]  /*4fe0*/  SHF.L.W.U32.HI R26, R16, 0x7, R16 ;  /* 0x00000007101a7819 */ /* 0x000fe40000010e10 */
[----:B------:R-:W-:Y:S02]  /*4ff0*/  IADD3 R22, PT, PT, R18, R13, R5 ;  /* 0x0000000d12167210 */ /* 0x000fe40007ffe005 */
[----:B------:R-:W-:-:S02]  /*5000*/  LOP3.LUT R5, R23, R20, R25, 0x96, !PT ;  /* 0x0000001417057212 */ /* 0x000fc400078e9619 */
[----:B------:R-:W-:Y:S02]  /*5010*/  LOP3.LUT R24, R26, R24, R27, 0x96, !PT ;  /* 0x000000181a187212 */ /* 0x000fe400078e961b */
[----:B------:R-:W-:Y:S01]  /*5020*/  LOP3.LUT R23, R9, R16, R8, 0xe2, !PT ;  /* 0x0000001009177212 */ /* 0x000fe200078ee208 */
[----:B------:R-:W-:Y:S01]  /*5030*/  IMAD.IADD R5, R5, 0x1, R22 ;  /* 0x0000000105057824 */ /* 0x000fe200078e0216 */
[C-C-:B------:R-:W-:Y:S02]  /*5040*/  SHF.L.W.U32.HI R13, R15.reuse, 0x1e, R15.reuse ;  /* 0x0000001e0f0d7819 */ /* 0x140fe40000010e0f */
[C-C-:B------:R-:W-:Y:S02]  /*5050*/  SHF.L.W.U32.HI R18, R15.reuse, 0x13, R15.reuse ;  /* 0x000000130f127819 */ /* 0x140fe40000010e0f */
[----:B------:R-:W-:Y:S02]  /*5060*/  SHF.L.W.U32.HI R20, R15, 0xa, R15 ;  /* 0x0000000a0f147819 */ /* 0x000fe40000010e0f */
[----:B------:R-:W-:-:S02]  /*5070*/  IADD3 R24, PT, PT, R23, R11, R24 ;  /* 0x0000000b17187210 */ /* 0x000fc40007ffe018 */
[----:B------:R-:W-:Y:S02]  /*5080*/  LOP3.LUT R11, R7, R14, R15, 0xe8, !PT ;  /* 0x0000000e070b7212 */ /* 0x000fe400078ee80f */
[----:B------:R-:W-:Y:S02]  /*5090*/  LOP3.LUT R18, R20, R13, R18, 0x96, !PT ;  /* 0x0000000d14127212 */ /* 0x000fe400078e9612 */
[----:B------:R-:W-:Y:S02]  /*50a0*/  IADD3 R7, PT, PT, R24, UR5, R5 ;  /* 0x0000000518077c10 */ /* 0x000fe4000fffe005 */
[C-C-:B------:R-:W-:Y:S02]  /*50b0*/  SHF.L.W.U32.HI R13, R21.reuse, 0x19, R21.reuse ;  /* 0x00000019150d7819 */ /* 0x140fe40000010e15 */
[--C-:B------:R-:W-:Y:S02]  /*50c0*/  SHF.L.W.U32.HI R20, R21, 0xe, R21.reuse ;  /* 0x0000000e15147819 */ /* 0x100fe40000010e15 */
[----:B------:R-:W-:-:S02]  /*50d0*/  SHF.R.U32.HI R22, RZ, 0x3, R21 ;  /* 0x00000003ff167819 */ /* 0x000fc40000011615 */
[----:B------:R-:W-:Y:S01]  /*50e0*/  IADD3 R18, PT, PT, R19, R11, R18 ;  /* 0x0000000b13127210 */ /* 0x000fe20007ffe012 */
[----:B------:R-:W-:Y:S01]  /*50f0*/  IMAD.IADD R11, R14, 0x1, R7 ;  /* 0x000000010e0b7824 */ /* 0x000fe200078e0207 */
[----:B------:R-:W-:Y:S02]  /*5100*/  LOP3.LUT R22, R22, R13, R20, 0x96, !PT ;  /* 0x0000000d16167212 */ /* 0x000fe400078e9614 */
[C-C-:B------:R-:W-:Y:S02]  /*5110*/  SHF.L.W.U32.HI R13, R18.reuse, 0x1e, R18.reuse ;  /* 0x0000001e120d7819 */ /* 0x140fe40000010e12 */
[C-C-:B------:R-:W-:Y:S02]  /*5120*/  SHF.L.W.U32.HI R20, R18.reuse, 0x13, R18.reuse ;  /* 0x0000001312147819 */ /* 0x140fe40000010e12 */
[----:B------:R-:W-:Y:S02]  /*5130*/  SHF.L.W.U32.HI R19, R18, 0xa, R18 ;  /* 0x0000000a12137819 */ /* 0x000fe40000010e12 */
[----:B------:R-:W-:-:S02]  /*5140*/  SHF.L.W.U32.HI R23, R11, 0x1a, R11 ;  /* 0x0000001a0b177819 */ /* 0x000fc40000010e0b */
[C-C-:B------:R-:W-:Y:S02]  /*5150*/  SHF.L.W.U32.HI R24, R11.reuse, 0x15, R11.reuse ;  /* 0x000000150b187819 */ /* 0x140fe40000010e0b */
[----:B------:R-:W-:Y:S02]  /*5160*/  SHF.L.W.U32.HI R25, R11, 0x7, R11 ;  /* 0x000000070b197819 */ /* 0x000fe40000010e0b */
[----:B------:R-:W-:Y:S02]  /*5170*/  LOP3.LUT R13, R19, R13, R20, 0x96, !PT ;  /* 0x0000000d130d7212 */ /* 0x000fe400078e9614 */
[----:B------:R-:W-:Y:S02]  /*5180*/  LOP3.LUT R25, R25, R23, R24, 0x96, !PT ;  /* 0x0000001719197212 */ /* 0x000fe400078e9618 */
[C-C-:B------:R-:W-:Y:S02]  /*5190*/  SHF.L.W.U32.HI R19, R10.reuse, 0xf, R10.reuse ;  /* 0x0000000f0a137819 */ /* 0x140fe40000010e0a */
[----:B------:R-:W-:-:S02]  /*51a0*/  SHF.L.W.U32.HI R20, R10, 0xd, R10 ;  /* 0x0000000d0a147819 */ /* 0x000fc40000010e0a */
[----:B------:R-:W-:Y:S02]  /*51b0*/  LOP3.LUT R14, R14, R15, R18, 0xe8, !PT ;  /* 0x0000000f0e0e7212 */ /* 0x000fe400078ee812 */
[----:B------:R-:W-:Y:S02]  /*51c0*/  SHF.R.U32.HI R10, RZ, 0xa, R10 ;  /* 0x0000000aff0a7819 */ /* 0x000fe4000001160a */
[----:B------:R-:W-:Y:S02]  /*51d0*/  LOP3.LUT R24, R16, R11, R9, 0xe2, !PT ;  /* 0x0000000b10187212 */ /* 0x000fe400078ee209 */
[----:B------:R-:W-:Y:S02]  /*51e0*/  IADD3 R13, PT, PT, R12, R14, R13 ;  /* 0x0000000e0c0d7210 */ /* 0x000fe40007ffe00d */
[----:B------:R-:W-:Y:S02]  /*51f0*/  IADD3 R23, PT, PT, R17, R22, R4 ;  /* 0x0000001611177210 */ /* 0x000fe40007ffe004 */
[----:B------:R-:W-:-:S02]  /*5200*/  LOP3.LUT R10, R10, R19, R20, 0x96, !PT ;  /* 0x000000130a0a7212 */ /* 0x000fc400078e9614 */
[----:B------:R-:W-:Y:S02]  /*5210*/  IADD3 R24, PT, PT, R24, R8, R25 ;  /* 0x0000000818187210 */ /* 0x000fe40007ffe019 */
[C-C-:B------:R-:W-:Y:S02]  /*5220*/  SHF.L.W.U32.HI R4, R13.reuse, 0x1e, R13.reuse ;  /* 0x0000001e0d047819 */ /* 0x140fe40000010e0d */
[C-C-:B------:R-:W-:Y:S02]  /*5230*/  SHF.L.W.U32.HI R17, R13.reuse, 0x13, R13.reuse ;  /* 0x000000130d117819 */ /* 0x140fe40000010e0d */
[--C-:B------:R-:W-:Y:S02]  /*5240*/  SHF.L.W.U32.HI R8, R13, 0xa, R13.reuse ;  /* 0x0000000a0d087819 */ /* 0x100fe40000010e0d */
[----:B------:R-:W-:Y:S02]  /*5250*/  IADD3 R23, PT, PT, R24, R23, R10 ;  /* 0x0000001718177210 */ /* 0x000fe40007ffe00a */
[----:B------:R-:W-:-:S02]  /*5260*/  LOP3.LUT R10, R15, R18, R13, 0xe8, !PT ;  /* 0x000000120f0a7212 */ /* 0x000fc400078ee80d */
[----:B------:R-:W-:Y:S01]  /*5270*/  LOP3.LUT R4, R8, R4, R17, 0x96, !PT ;  /* 0x0000000408047212 */ /* 0x000fe200078e9611 */
[----:B------:R-:W-:Y:S01]  /*5280*/  VIADD R8, R23, UR6 ;  /* 0x0000000617087c36 */ /* 0x000fe20008000000 */
[C---:B------:R-:W-:Y:S02]  /*5290*/  SHF.L.W.U32.HI R12, R0.reuse, 0x19, R0 ;  /* 0x00000019000c7819 */ /* 0x040fe40000010e00 */
[----:B------:R-:W-:Y:S01]  /*52a0*/  IADD3 R4, PT, PT, R7, R10, R4 ;  /* 0x0000000a07047210 */ /* 0x000fe20007ffe004 */
[----:B------:R-:W-:Y:S01]  /*52b0*/  IMAD.IADD R15, R15, 0x1, R8 ;  /* 0x000000010f0f7824 */ /* 0x000fe200078e0208 */
[--C-:B------:R-:W-:Y:S02]  /*52c0*/  SHF.L.W.U32.HI R17, R0, 0xe, R0.reuse ;  /* 0x0000000e00117819 */ /* 0x100fe40000010e00 */
[----:B------:R-:W-:Y:S02]  /*52d0*/  SHF.R.U32.HI R14, RZ, 0x3, R0 ;  /* 0x00000003ff0e7819 */ /* 0x000fe40000011600 */
        /* <DEDUP_REMOVED lines=8> */
[C-C-:B------:R-:W-:Y:S02]  /*5360*/  SHF.L.W.U32.HI R10, R5.reuse, 0xf, R5.reuse ;  /* 0x0000000f050a7819 */ /* 0x140fe40000010e05 */
[--C-:B------:R-:W-:Y:S02]  /*5370*/  SHF.L.W.U32.HI R17, R5, 0xd, R5.reuse ;  /* 0x0000000d05117819 */ /* 0x100fe40000010e05 */
[----:B------:R-:W-:Y:S02]  /*5380*/  LOP3.LUT R20, R22, R19, R20, 0x96, !PT ;  /* 0x0000001316147212 */ /* 0x000fe400078e9614 */
[----:B------:R-:W-:Y:S02]  /*5390*/  SHF.R.U32.HI R5, RZ, 0xa, R5 ;  /* 0x0000000aff057819 */ /* 0x000fe40000011605 */
[----:B------:R-:W-:Y:S01]  /*53a0*/  LOP3.LUT R14, R11, R15, R16, 0xe2, !PT ;  /* 0x0000000f0b0e7212 */ /* 0x000fe200078ee210 */
[----:B------:R-:W-:Y:S01]  /*53b0*/  VIADD R15, R15, UR11 ;  /* 0x0000000b0f0f7c36 */ /* 0x000fe20008000000 */
[----:B------:R-:W-:Y:S01]  /*53c0*/  LOP3.LUT R0, R18, R13, R4, 0xe8, !PT ;  /* 0x0000000d12007212 */ /* 0x000fe200078ee804 */
[----:B------:R-:W-:Y:S01]  /*53d0*/  VIADD R16, R16, UR15 ;  /* 0x0000000f10107c36 */ /* 0x000fe20008000000 */
[----:B------:R-:W-:Y:S01]  /*53e0*/  IADD3 R12, PT, PT, R6, R12, R21 ;  /* 0x0000000c060c7210 */ /* 0x000fe20007ffe015 */
[----:B------:R-:W-:Y:S01]  /*53f0*/  VIADD R11, R11, UR14 ;  /* 0x0000000e0b0b7c36 */ /* 0x000fe20008000000 */
[----:B------:R-:W-:-:S02]  /*5400*/  LOP3.LUT R5, R5, R10, R17, 0x96, !PT ;  /* 0x0000000a05057212 */ /* 0x000fc400078e9611 */
[----:B------:R-:W-:Y:S02]  /*5410*/  IADD3 R14, PT, PT, R14, R9, R20 ;  /* 0x000000090e0e7210 */ /* 0x000fe40007ffe014 */
[----:B------:R-:W-:Y:S02]  /*5420*/  IADD3 R0, PT, PT, R8, R0, R7 ;  /* 0x0000000008007210 */ /* 0x000fe40007ffe007 */
[----:B------:R-:W-:Y:S02]  /*5430*/  IADD3 R5, PT, PT, R14, R12, R5 ;  /* 0x0000000c0e057210 */ /* 0x000fe40007ffe005 */
[C-C-:B------:R-:W-:Y:S02]  /*5440*/  SHF.L.W.U32.HI R6, R0.reuse, 0x1e, R0.reuse ;  /* 0x0000001e00067819 */ /* 0x140fe40000010e00 */
[C-C-:B------:R-:W-:Y:S01]  /*5450*/  SHF.L.W.U32.HI R7, R0.reuse, 0x13, R0.reuse ;  /* 0x0000001300077819 */ /* 0x140fe20000010e00 */
[----:B------:R-:W-:Y:S01]  /*5460*/  VIADD R5, R5, UR7 ;  /* 0x0000000705057c36 */ /* 0x000fe20008000000 */
[----:B------:R-:W-:-:S02]  /*5470*/  SHF.L.W.U32.HI R8, R0, 0xa, R0 ;  /* 0x0000000a00087819 */ /* 0x000fc40000010e00 */
[C---:B------:R-:W-:Y:S01]  /*5480*/  LOP3.LUT R9, R13.reuse, R4, R0, 0xe8, !PT ;  /* 0x000000040d097212 */ /* 0x040fe200078ee800 */
[----:B------:R-:W-:Y:S01]  /*5490*/  VIADD R13, R13, UR9 ;  /* 0x000000090d0d7c36 */ /* 0x000fe20008000000 */
[----:B------:R-:W-:Y:S01]  /*54a0*/  LOP3.LUT R6, R8, R6, R7, 0x96, !PT ;  /* 0x0000000608067212 */ /* 0x000fe200078e9607 */
[----:B------:R-:W-:Y:S02]  /*54b0*/  VIADD R4, R4, UR8 ;  /* 0x0000000804047c36 */ /* 0x000fe40008000000 */
[----:B------:R-:W-:Y:S01]  /*54c0*/  VIADD R0, R0, UR17 ;  /* 0x0000001100007c36 */ /* 0x000fe20008000000 */
[C---:B------:R-:W-:Y:S02]  /*54d0*/  IADD3 R6, PT, PT, R5.reuse, R9, R6 ;  /* 0x0000000905067210 */ /* 0x040fe40007ffe006 */
[----:B------:R-:W-:-:S03]  /*54e0*/  IADD3 R5, PT, PT, R5, UR10, R18 ;  /* 0x0000000a05057c10 */ /* 0x000fc6000fffe012 */
[----:B------:R-:W-:-:S05]  /*54f0*/  VIADD R6, R6, UR16 ;  /* 0x0000001006067c36 */ /* 0x000fca0008000000 */
[----:B------:R-:W-:-:S13]  /*5500*/  ISETP.NE.AND P0, PT, R6, RZ, PT ;  /* 0x000000ff0600720c */ /* 0x000fda0003f05270 */
[----:B------:R-:W-:Y:S05]  /*5510*/  @!P0 BRA `(.L_x_1) ;  /* 0x00000000000c8947 */ /* 0x000fea0003800000 */
[----:B------:R-:W0:Y:S02]  /*5520*/  FLO.U32 R6, R6 ;  /* 0x0000000600067300 */ /* 0x000e2400000e0000 */
[----:B0-----:R-:W-:Y:S01]  /*5530*/  IADD3 R7, PT, PT, -R6, 0x1f, RZ ;  /* 0x0000001f06077810 */ /* 0x001fe20007ffe1ff */
[----:B------:R-:W-:Y:S06]  /*5540*/  BRA `(.L_x_2) ;  /* 0x0000000000787947 */ /* 0x000fec0003800000 */
.L_x_1:
[----:B------:R-:W-:Y:S01]  /*5550*/  ISETP.NE.AND P0, PT, R0, RZ, PT ;  /* 0x000000ff0000720c */ /* 0x000fe20003f05270 */
[----:B------:R-:W-:-:S12]  /*5560*/  IMAD.MOV.U32 R7, RZ, RZ, 0x20 ;  /* 0x00000020ff077424 */ /* 0x000fd800078e00ff */
[----:B------:R-:W-:Y:S05]  /*5570*/  @P0 BRA `(.L_x_3) ;  /* 0x0000000000640947 */ /* 0x000fea0003800000 */
[----:B------:R-:W-:Y:S01]  /*5580*/  ISETP.NE.AND P0, PT, R4, RZ, PT ;  /* 0x000000ff0400720c */ /* 0x000fe20003f05270 */
[----:B------:R-:W-:Y:S02]  /*5590*/  IMAD.MOV.U32 R0, RZ, RZ, R4 ;  /* 0x000000ffff007224 */ /* 0x000fe400078e0004 */
[----:B------:R-:W-:-:S10]  /*55a0*/  IMAD.MOV.U32 R7, RZ, RZ, 0x40 ;  /* 0x00000040ff077424 */ /* 0x000fd400078e00ff */
        /* <DEDUP_REMOVED lines=18> */
[----:B------:R-:W-:-:S12]  /*56d0*/  IMAD.MOV.U32 R7, RZ, RZ, 0x100 ;  /* 0x00000100ff077424 */ /* 0x000fd800078e00ff */
[----:B------:R-:W-:Y:S05]  /*56e0*/  @!P0 BRA `(.L_x_2) ;  /* 0x0000000000108947 */ /* 0x000fea0003800000 */
[----:B------:R-:W-:Y:S02]  /*56f0*/  IMAD.MOV.U32 R0, RZ, RZ, R16 ;  /* 0x000000ffff007224 */ /* 0x000fe400078e0010 */
[----:B------:R-:W-:-:S07]  /*5700*/  IMAD.MOV.U32 R7, RZ, RZ, 0xe0 ;  /* 0x000000e0ff077424 */ /* 0x000fce00078e00ff */
.L_x_3:
[----:B------:R-:W0:Y:S02]  /*5710*/  FLO.U32 R0, R0 ;  /* 0x0000000000007300 */ /* 0x000e2400000e0000 */
[----:B0-----:R-:W-:-:S07]  /*5720*/  IADD3 R7, PT, PT, R7, 0x1f, -R0 ;  /* 0x0000001f07077810 */ /* 0x001fce0007ffe800 */
.L_x_2:
[----:B------:R-:W-:Y:S05]  /*5730*/  BSYNC.RECONVERGENT B0 ;  /* 0x0000000000007941 */ /* 0x000fea0003800200 */
.L_x_0:
[----:B------:R-:W0:Y:S02]  /*5740*/  LDCU UR4, c[0x0][0x3a8] ;  /* 0x00007500ff0477ac */ /* 0x000e240008000800 */
[----:B0-----:R-:W-:-:S13]  /*5750*/  ISETP.GE.U32.AND P0, PT, R7, UR4, PT ;  /* 0x0000000407007c0c */ /* 0x001fda000bf06070 */
[----:B------:R-:W-:Y:S05]  /*5760*/  @!P0 EXIT ;  /* 0x000000000000894d */ /* 0x000fea0003800000 */
[----:B------:R-:W0:Y:S01]  /*5770*/  LDC.64 R4, c[0x0][0x3b8] ;  /* 0x0000ee00ff047b82 */ /* 0x000e220000000a00 */
[----:B------:R-:W-:-:S05]  /*5780*/  IMAD.MOV.U32 R3, RZ, RZ, R7 ;  /* 0x000000ffff037224 */ /* 0x000fca00078e0007 */
[----:B0-----:R-:W-:Y:S01]  /*5790*/  REDG.E.MAX.64.STRONG.GPU desc[UR12][R4.64], R2 ;  /* 0x000000020400798e */ /* 0x001fe2000d12e50c */
[----:B------:R-:W-:Y:S05]  /*57a0*/  EXIT ;  /* 0x000000000000794d */ /* 0x000fea0003800000 */
.L_x_4:
[----:B------:R-:W-:-:S00]  /*57b0*/  BRA `(.L_x_4) ;  /* 0xfffffffc00fc7947 */ /* 0x000fc0000383ffff */
[----:B------:R-:W-:-:S00]  /*57c0*/  NOP ;  /* 0x0000000000007918 */ /* 0x000fc00000000000 */
        /* <DEDUP_REMOVED lines=11> */
.L_x_5:


//--------------------- .nv.shared.reserved.0     --------------------------
	.section	.nv.shared.reserved.0,"aw",@nobits
	.weak		__nv_reservedSMEM_offset_0_alias
	.size		__nv_reservedSMEM_offset_0_alias, 0, 64
	.other		__nv_reservedSMEM_offset_0_alias,@"STO_CUDA_RESERVED_SHARED STV_DEFAULT"
__nv_reservedSMEM_offset_0_alias:
	.zero		0
	.zero		64


//--------------------- .nv.constant0.mine_sha256 --------------------------
	.section	.nv.constant0.mine_sha256,"a",@progbits
	.sectionflags	@""
	.align	4
.nv.constant0.mine_sha256:
	.zero		960


//--------------------- SYMBOLS --------------------------

	.type		.nv.reservedSmem.offset0,@object
	.size		.nv.reservedSmem.offset0,0x4
